	.target	sm_90a

	.elftype	@"ET_EXEC"


//--------------------- .note.nv.tkinfo           --------------------------
	.section	.note.nv.tkinfo,"",@"SHT_NOTE"
	.sectionflags	@"SHF_NOTE_NV_TKINFO"
	.tkinfo
        /*0018*/ 	.word	0x00000002
        /*0030*/ 	.string	""
        /*0030*/ 	.string	"ptxas"
        /*0030*/ 	.string	"Cuda compilation tools, release 13.0, V13.0.88"
        /*0030*/ 	.string	"Build cuda_13.0.r13.0/compiler.36424714_0"
        /*0030*/ 	.string	"-arch sm_90a -m 64 "



//--------------------- .note.nv.cuinfo           --------------------------
	.section	.note.nv.cuinfo,"",@"SHT_NOTE"
	.sectionflags	@"SHF_NOTE_NV_CUINFO"
        /*0018*/ 	.short	0x0002
        /*001a*/ 	.short	0x005a
        /*001c*/ 	.short	0x0082
	.zero		2


//--------------------- .nv.info                  --------------------------
	.section	.nv.info,"",@"SHT_CUDA_INFO"
	.align	4


	//----- nvinfo : EIATTR_REGCOUNT
	.align		4
        /*0000*/ 	.byte	0x04, 0x2f
        /*0002*/ 	.short	(.L_19 - .L_18)
	.align		4
.L_18:
        /*0004*/ 	.word	index@(_ZN7cutlass13device_kernelINS_4gemm6kernel13GemmUniversalIN4cute5tupleIJiiiiEEENS1_10collective13CollectiveMmaINS1_49MainloopSm90TmaGmmaRmemAWarpSpecializedMixedInputILi7ENS5_IJNS4_1CILi1EEESB_SB_EEENS1_35KernelTmaWarpSpecializedCooperativeEEENS5_IJNSA_ILi256EEENSA_ILi128EEESG_EEEaNS5_IJlSB_lEEENS5_IJNS_15integer_subbyteILi4ELb1EEEEEESI_NS4_8TiledMMAINS4_8MMA_AtomIJNS4_4SM904GMMA27MMA_64x128x32_S32S8S8_RS_TNEEEENS4_6LayoutINS5_IJNSA_ILi2EEESB_SB_EEENS5_IJSB_NSA_ILi0EEESV_EEEEENS5_IJNS4_10UnderscoreESY_SY_EEEEENS4_13SM90_TMA_LOADENS4_14ComposedLayoutINS4_7SwizzleILi3ELi4ELi3EEENS4_18smem_ptr_flag_bitsILi8EEENSS_INS5_IJNSA_ILi8EEESG_EEENS5_IJSG_SB_EEEEEEEvNS4_8identityES11_NS12_INS13_ILi2ELi4ELi3EEENS15_ILi4EEES1A_EENS4_9Copy_AtomIJNS4_39AutoVectorizingCopyWithAssumedAlignmentILi128EEESK_EEES1C_EENS_8epilogue10collective6detail29Sm90TmaWarpSpecializedAdapterINS1M_15DefaultEpilogueIaSI_SI_NS1L_6thread17LinearCombinationIaLi1EiiLNS1Q_9ScaleType4KindE0ELNS_15FloatRoundStyleE2EaEENS1_15EpilogueDefaultEEEEEvvEEEEvNT_6ParamsE)
        /*0008*/ 	.word	0x000000a8


	//----- nvinfo : EIATTR_FRAME_SIZE
	.align		4
.L_19:
        /*000c*/ 	.byte	0x04, 0x11
        /*000e*/ 	.short	(.L_21 - .L_20)
	.align		4
.L_20:
        /*0010*/ 	.word	index@(_ZN7cutlass13device_kernelINS_4gemm6kernel13GemmUniversalIN4cute5tupleIJiiiiEEENS1_10collective13CollectiveMmaINS1_49MainloopSm90TmaGmmaRmemAWarpSpecializedMixedInputILi7ENS5_IJNS4_1CILi1EEESB_SB_EEENS1_35KernelTmaWarpSpecializedCooperativeEEENS5_IJNSA_ILi256EEENSA_ILi128EEESG_EEEaNS5_IJlSB_lEEENS5_IJNS_15integer_subbyteILi4ELb1EEEEEESI_NS4_8TiledMMAINS4_8MMA_AtomIJNS4_4SM904GMMA27MMA_64x128x32_S32S8S8_RS_TNEEEENS4_6LayoutINS5_IJNSA_ILi2EEESB_SB_EEENS5_IJSB_NSA_ILi0EEESV_EEEEENS5_IJNS4_10UnderscoreESY_SY_EEEEENS4_13SM90_TMA_LOADENS4_14ComposedLayoutINS4_7SwizzleILi3ELi4ELi3EEENS4_18smem_ptr_flag_bitsILi8EEENSS_INS5_IJNSA_ILi8EEESG_EEENS5_IJSG_SB_EEEEEEEvNS4_8identityES11_NS12_INS13_ILi2ELi4ELi3EEENS15_ILi4EEES1A_EENS4_9Copy_AtomIJNS4_39AutoVectorizingCopyWithAssumedAlignmentILi128EEESK_EEES1C_EENS_8epilogue10collective6detail29Sm90TmaWarpSpecializedAdapterINS1M_15DefaultEpilogueIaSI_SI_NS1L_6thread17LinearCombinationIaLi1EiiLNS1Q_9ScaleType4KindE0ELNS_15FloatRoundStyleE2EaEENS1_15EpilogueDefaultEEEEEvvEEEEvNT_6ParamsE)
        /*0014*/ 	.word	0x00000000


	//----- nvinfo : EIATTR_MIN_STACK_SIZE
	.align		4
.L_21:
        /*0018*/ 	.byte	0x04, 0x12
        /*001a*/ 	.short	(.L_23 - .L_22)
	.align		4
.L_22:
        /*001c*/ 	.word	index@(_ZN7cutlass13device_kernelINS_4gemm6kernel13GemmUniversalIN4cute5tupleIJiiiiEEENS1_10collective13CollectiveMmaINS1_49MainloopSm90TmaGmmaRmemAWarpSpecializedMixedInputILi7ENS5_IJNS4_1CILi1EEESB_SB_EEENS1_35KernelTmaWarpSpecializedCooperativeEEENS5_IJNSA_ILi256EEENSA_ILi128EEESG_EEEaNS5_IJlSB_lEEENS5_IJNS_15integer_subbyteILi4ELb1EEEEEESI_NS4_8TiledMMAINS4_8MMA_AtomIJNS4_4SM904GMMA27MMA_64x128x32_S32S8S8_RS_TNEEEENS4_6LayoutINS5_IJNSA_ILi2EEESB_SB_EEENS5_IJSB_NSA_ILi0EEESV_EEEEENS5_IJNS4_10UnderscoreESY_SY_EEEEENS4_13SM90_TMA_LOADENS4_14ComposedLayoutINS4_7SwizzleILi3ELi4ELi3EEENS4_18smem_ptr_flag_bitsILi8EEENSS_INS5_IJNSA_ILi8EEESG_EEENS5_IJSG_SB_EEEEEEEvNS4_8identityES11_NS12_INS13_ILi2ELi4ELi3EEENS15_ILi4EEES1A_EENS4_9Copy_AtomIJNS4_39AutoVectorizingCopyWithAssumedAlignmentILi128EEESK_EEES1C_EENS_8epilogue10collective6detail29Sm90TmaWarpSpecializedAdapterINS1M_15DefaultEpilogueIaSI_SI_NS1L_6thread17LinearCombinationIaLi1EiiLNS1Q_9ScaleType4KindE0ELNS_15FloatRoundStyleE2EaEENS1_15EpilogueDefaultEEEEEvvEEEEvNT_6ParamsE)
        /*0020*/ 	.word	0x00000000
.L_23:


//--------------------- .nv.compat                --------------------------
	.section	.nv.compat,"",@"SHT_CUDA_COMPAT_INFO"
	.align	4
        /*0000*/ 	.byte	0x02, 0x09, 0x01, 0x00, 0x02, 0x02, 0x04, 0x00, 0x02, 0x05, 0x05, 0x00, 0x03, 0x07, 0x01, 0x01
        /*0010*/ 	.byte	0x02, 0x03, 0x01, 0x00, 0x02, 0x06, 0x01, 0x00, 0x04, 0x0b, 0x08, 0x00, 0x00, 0x00, 0x00, 0x00
        /*0020*/ 	.byte	0x00, 0x00, 0x00, 0x00


//--------------------- .nv.info._ZN7cutlass13device_kernelINS_4gemm6kernel13GemmUniversalIN4cute5tupleIJiiiiEEENS1_10collective13CollectiveMmaINS1_49MainloopSm90TmaGmmaRmemAWarpSpecializedMixedInputILi7ENS5_IJNS4_1CILi1EEESB_SB_EEENS1_35KernelTmaWarpSpecializedCooperativeEEENS5_IJNSA_ILi256EEENSA_ILi128EEESG_EEEaNS5_IJlSB_lEEENS5_IJNS_15integer_subbyteILi4ELb1EEEEEESI_NS4_8TiledMMAINS4_8MMA_AtomIJNS4_4SM904GMMA27MMA_64x128x32_S32S8S8_RS_TNEEEENS4_6LayoutINS5_IJNSA_ILi2EEESB_SB_EEENS5_IJSB_NSA_ILi0EEESV_EEEEENS5_IJNS4_10UnderscoreESY_SY_EEEEENS4_13SM90_TMA_LOADENS4_14ComposedLayoutINS4_7SwizzleILi3ELi4ELi3EEENS4_18smem_ptr_flag_bitsILi8EEENSS_INS5_IJNSA_ILi8EEESG_EEENS5_IJSG_SB_EEEEEEEvNS4_8identityES11_NS12_INS13_ILi2ELi4ELi3EEENS15_ILi4EEES1A_EENS4_9Copy_AtomIJNS4_39AutoVectorizingCopyWithAssumedAlignmentILi128EEESK_EEES1C_EENS_8epilogue10collective6detail29Sm90TmaWarpSpecializedAdapterINS1M_15DefaultEpilogueIaSI_SI_NS1L_6thread17LinearCombinationIaLi1EiiLNS1Q_9ScaleType4KindE0ELNS_15FloatRoundStyleE2EaEENS1_15EpilogueDefaultEEEEEvvEEEEvNT_6ParamsE --------------------------
	.section	.nv.info._ZN7cutlass13device_kernelINS_4gemm6kernel13GemmUniversalIN4cute5tupleIJiiiiEEENS1_10collective13CollectiveMmaINS1_49MainloopSm90TmaGmmaRmemAWarpSpecializedMixedInputILi7ENS5_IJNS4_1CILi1EEESB_SB_EEENS1_35KernelTmaWarpSpecializedCooperativeEEENS5_IJNSA_ILi256EEENSA_ILi128EEESG_EEEaNS5_IJlSB_lEEENS5_IJNS_15integer_subbyteILi4ELb1EEEEEESI_NS4_8TiledMMAINS4_8MMA_AtomIJNS4_4SM904GMMA27MMA_64x128x32_S32S8S8_RS_TNEEEENS4_6LayoutINS5_IJNSA_ILi2EEESB_SB_EEENS5_IJSB_NSA_ILi0EEESV_EEEEENS5_IJNS4_10UnderscoreESY_SY_EEEEENS4_13SM90_TMA_LOADENS4_14ComposedLayoutINS4_7SwizzleILi3ELi4ELi3EEENS4_18smem_ptr_flag_bitsILi8EEENSS_INS5_IJNSA_ILi8EEESG_EEENS5_IJSG_SB_EEEEEEEvNS4_8identityES11_NS12_INS13_ILi2ELi4ELi3EEENS15_ILi4EEES1A_EENS4_9Copy_AtomIJNS4_39AutoVectorizingCopyWithAssumedAlignmentILi128EEESK_EEES1C_EENS_8epilogue10collective6detail29Sm90TmaWarpSpecializedAdapterINS1M_15DefaultEpilogueIaSI_SI_NS1L_6thread17LinearCombinationIaLi1EiiLNS1Q_9ScaleType4KindE0ELNS_15FloatRoundStyleE2EaEENS1_15EpilogueDefaultEEEEEvvEEEEvNT_6ParamsE,"",@"SHT_CUDA_INFO"
	.sectionflags	@""
	.align	4


	//----- nvinfo : EIATTR_CUDA_API_VERSION
	.align		4
        /*0000*/ 	.byte	0x04, 0x37
        /*0002*/ 	.short	(.L_25 - .L_24)
.L_24:
        /*0004*/ 	.word	0x00000082


	//----- nvinfo : EIATTR_KPARAM_INFO
	.align		4
.L_25:
        /*0008*/ 	.byte	0x04, 0x17
        /*000a*/ 	.short	(.L_27 - .L_26)
.L_26:
        /*000c*/ 	.word	0x00000000
        /*0010*/ 	.short	0x0000
        /*0012*/ 	.short	0x0070
        /*0014*/ 	.byte	0x00, 0xf0, 0x01, 0x18


	//----- nvinfo : EIATTR_SPARSE_MMA_MASK
	.align		4
.L_27:
        /*0018*/ 	.byte	0x03, 0x50
        /*001a*/ 	.short	0x0000


	//----- nvinfo : EIATTR_MAXREG_COUNT
	.align		4
        /*001c*/ 	.byte	0x03, 0x1b
        /*001e*/ 	.short	0x00a8


	//----- nvinfo : EIATTR_NUM_BARRIERS
	.align		4
        /*0020*/ 	.byte	0x02, 0x4c
        /*0022*/ 	.byte	0x01
	.zero		1


	//----- nvinfo : EIATTR_EXTERNS
	.align		4
        /*0024*/ 	.byte	0x04, 0x0f
        /*0026*/ 	.short	(.L_29 - .L_28)


	//   ....[0]....
	.align		4
.L_28:
        /*0028*/ 	.word	index@(__assertfail)


	//----- nvinfo : EIATTR_MERCURY_ISA_VERSION
	.align		4
.L_29:
        /*002c*/ 	.byte	0x03, 0x5f
        /*002e*/ 	.short	0x0101


	//----- nvinfo : EIATTR_INT_WARP_WIDE_INSTR_OFFSETS
	.align		4
        /*0030*/ 	.byte	0x04, 0x31
        /*0032*/ 	.short	(.L_31 - .L_30)


	//   ....[0]....
.L_30:
        /*0034*/ 	.word	0x000004d0


	//   ....[1]....
        /*0038*/ 	.word	0x000004e0


	//   ....[2]....
        /*003c*/ 	.word	0x000005d0


	//----- nvinfo : EIATTR_COOP_GROUP_MASK_REGIDS
	.align		4
.L_31:
        /*0040*/ 	.byte	0x04, 0x29
        /*0042*/ 	.short	(.L_33 - .L_32)


	//   ....[0]....
.L_32:
        /*0044*/ 	.word	0xffffffff


	//   ....[1]....
        /*0048*/ 	.word	0xffffffff


	//   ....[2]....
        /*004c*/ 	.word	0xffffffff


	//   ....[3]....
        /*0050*/ 	.word	0xffffffff


	//   ....[4]....
        /*0054*/ 	.word	0x0500000f


	//----- nvinfo : EIATTR_COOP_GROUP_INSTR_OFFSETS
	.align		4
.L_33:
        /*0058*/ 	.byte	0x04, 0x28
        /*005a*/ 	.short	(.L_35 - .L_34)


	//   ....[0]....
.L_34:
        /*005c*/ 	.word	0x00000060


	//   ....[1]....
        /*0060*/ 	.word	0x00000070


	//   ....[2]....
        /*0064*/ 	.word	0x00000190


	//   ....[3]....
        /*0068*/ 	.word	0x00000400


	//   ....[4]....
        /*006c*/ 	.word	0x0000ea00


	//----- nvinfo : EIATTR_REG_RECONFIG
	.align		4
.L_35:
        /*0070*/ 	.byte	0x01, 0x54
	.zero		2


	//----- nvinfo : EIATTR_SYSCALL_OFFSETS
	.align		4
        /*0074*/ 	.byte	0x04, 0x46
        /*0076*/ 	.short	(.L_37 - .L_36)


	//   ....[0]....
.L_36:
        /*0078*/ 	.word	0x00001230


	//   ....[1]....
        /*007c*/ 	.word	0x000015b0


	//   ....[2]....
        /*0080*/ 	.word	0x00001830


	//   ....[3]....
        /*0084*/ 	.word	0x00001e60


	//   ....[4]....
        /*0088*/ 	.word	0x000023f0


	//   ....[5]....
        /*008c*/ 	.word	0x00002e70


	//   ....[6]....
        /*0090*/ 	.word	0x000030c0


	//   ....[7]....
        /*0094*/ 	.word	0x000038f0


	//   ....[8]....
        /*0098*/ 	.word	0x00003e90


	//   ....[9]....
        /*009c*/ 	.word	0x00004970


	//   ....[10]....
        /*00a0*/ 	.word	0x00004ba0


	//   ....[11]....
        /*00a4*/ 	.word	0x000051b0


	//   ....[12]....
        /*00a8*/ 	.word	0x00005750


	//   ....[13]....
        /*00ac*/ 	.word	0x0000d850


	//   ....[14]....
        /*00b0*/ 	.word	0x0000d980


	//----- nvinfo : EIATTR_MBARRIER_INSTR_OFFSETS
	.align		4
.L_37:
        /*00b4*/ 	.byte	0x04, 0x39
        /*00b6*/ 	.short	(.L_39 - .L_38)


	//   ....[0]....
.L_38:
        /*00b8*/ 	.word	0x00000310
        /*00bc*/ 	.word	0x000000ff
        /*00c0*/ 	.word	0x00000000
        /*00c4*/ 	.short	0x0100
        /*00c6*/ 	.byte	0x09
	.zero		1


	//   ....[1]....
        /*00c8*/ 	.word	0x00000320
        /*00cc*/ 	.word	0x000000ff
        /*00d0*/ 	.word	0x00000038
        /*00d4*/ 	.short	0x0100
        /*00d6*/ 	.byte	0x09
	.zero		1


	//   ....[2]....
        /*00d8*/ 	.word	0x00000330
        /*00dc*/ 	.word	0x000000ff
        /*00e0*/ 	.word	0x00000008
        /*00e4*/ 	.short	0x0100
        /*00e6*/ 	.byte	0x09
	.zero		1


	//   ....[3]....
        /*00e8*/ 	.word	0x00000340
        /*00ec*/ 	.word	0x000000ff
        /*00f0*/ 	.word	0x00000040
        /*00f4*/ 	.short	0x0100
        /*00f6*/ 	.byte	0x09
	.zero		1


	//   ....[4]....
        /*00f8*/ 	.word	0x00000350
        /*00fc*/ 	.word	0x000000ff
        /*0100*/ 	.word	0x00000010
        /*0104*/ 	.short	0x0100
        /*0106*/ 	.byte	0x09
	.zero		1


	//   ....[5]....
        /*0108*/ 	.word	0x00000360
        /*010c*/ 	.word	0x000000ff
        /*0110*/ 	.word	0x00000048
        /*0114*/ 	.short	0x0100
        /*0116*/ 	.byte	0x09
	.zero		1


	//   ....[6]....
        /*0118*/ 	.word	0x00000370
        /*011c*/ 	.word	0x000000ff
        /*0120*/ 	.word	0x00000018
        /*0124*/ 	.short	0x0100
        /*0126*/ 	.byte	0x09
	.zero		1


	//   ....[7]....
        /*0128*/ 	.word	0x00000380
        /*012c*/ 	.word	0x000000ff
        /*0130*/ 	.word	0x00000050
        /*0134*/ 	.short	0x0100
        /*0136*/ 	.byte	0x09
	.zero		1


	//   ....[8]....
        /*0138*/ 	.word	0x00000390
        /*013c*/ 	.word	0x000000ff
        /*0140*/ 	.word	0x00000020
        /*0144*/ 	.short	0x0100
        /*0146*/ 	.byte	0x09
	.zero		1


	//   ....[9]....
        /*0148*/ 	.word	0x000003a0
        /*014c*/ 	.word	0x000000ff
        /*0150*/ 	.word	0x00000058
        /*0154*/ 	.short	0x0100
        /*0156*/ 	.byte	0x09
	.zero		1


	//   ....[10]....
        /*0158*/ 	.word	0x000003b0
        /*015c*/ 	.word	0x000000ff
        /*0160*/ 	.word	0x00000028
        /*0164*/ 	.short	0x0100
        /*0166*/ 	.byte	0x09
	.zero		1


	//   ....[11]....
        /*0168*/ 	.word	0x000003c0
        /*016c*/ 	.word	0x000000ff
        /*0170*/ 	.word	0x00000060
        /*0174*/ 	.short	0x0100
        /*0176*/ 	.byte	0x09
	.zero		1


	//   ....[12]....
        /*0178*/ 	.word	0x000003d0
        /*017c*/ 	.word	0x000000ff
        /*0180*/ 	.word	0x00000030
        /*0184*/ 	.short	0x0100
        /*0186*/ 	.byte	0x09
	.zero		1


	//   ....[13]....
        /*0188*/ 	.word	0x000003e0
        /*018c*/ 	.word	0x000000ff
        /*0190*/ 	.word	0x00000068
        /*0194*/ 	.short	0x0100
        /*0196*/ 	.byte	0x09
	.zero		1


	//   ....[14]....
        /*0198*/ 	.word	0x00000600
        /*019c*/ 	.word	0x000000ff
        /*01a0*/ 	.word	0x00000080
        /*01a4*/ 	.short	0x0100
        /*01a6*/ 	.byte	0x06
	.zero		1


	//   ....[15]....
        /*01a8*/ 	.word	0x00000630
        /*01ac*/ 	.word	0x000000ff
        /*01b0*/ 	.word	0x00000088
        /*01b4*/ 	.short	0x0100
        /*01b6*/ 	.byte	0x06
	.zero		1


	//   ....[16]....
        /*01b8*/ 	.word	0x00001330
        /*01bc*/ 	.word	0x00000003
        /*01c0*/ 	.word	0x00000000
        /*01c4*/ 	.short	0x010a
        /*01c6*/ 	.byte	0x3f
	.zero		1


	//   ....[17]....
        /*01c8*/ 	.word	0x00001370
        /*01cc*/ 	.word	0x00000003
        /*01d0*/ 	.word	0x00000000
        /*01d4*/ 	.short	0x010a
        /*01d6*/ 	.byte	0x3f
	.zero		1


	//   ....[18]....
        /*01d8*/ 	.word	0x00001460
        /*01dc*/ 	.word	0x000000ff
        /*01e0*/ 	.word	0x00000000
        /*01e4*/ 	.short	0x010a
        /*01e6*/ 	.byte	0x04
	.zero		1


	//   ....[19]....
        /*01e8*/ 	.word	0x00002cd0
        /*01ec*/ 	.word	0x000000ff
        /*01f0*/ 	.word	0x00000000
        /*01f4*/ 	.short	0x010a
        /*01f6*/ 	.byte	0x04
	.zero		1


	//   ....[20]....
        /*01f8*/ 	.word	0x000037c0
        /*01fc*/ 	.word	0x00000000
        /*0200*/ 	.word	0x00000000
        /*0204*/ 	.short	0x010a
        /*0206*/ 	.byte	0x3f
	.zero		1


	//   ....[21]....
        /*0208*/ 	.word	0x00004720
        /*020c*/ 	.word	0x000000ff
        /*0210*/ 	.word	0x00000000
        /*0214*/ 	.short	0x0101
        /*0216*/ 	.byte	0x04
	.zero		1


	//   ....[22]....
        /*0218*/ 	.word	0x00004830
        /*021c*/ 	.word	0x00000000
        /*0220*/ 	.word	0x00000000
        /*0224*/ 	.short	0x010a
        /*0226*/ 	.byte	0x3f
	.zero		1


	//   ....[23]....
        /*0228*/ 	.word	0x00005fe0
        /*022c*/ 	.word	0x000000ff
        /*0230*/ 	.word	0x00000000
        /*0234*/ 	.short	0x0101
        /*0236*/ 	.byte	0x04
	.zero		1


	//   ....[24]....
        /*0238*/ 	.word	0x000060f0
        /*023c*/ 	.word	0x000000ff
        /*0240*/ 	.word	0x00000000
        /*0244*/ 	.short	0x0101
        /*0246*/ 	.byte	0x04
	.zero		1


	//   ....[25]....
        /*0248*/ 	.word	0x0000da80
        /*024c*/ 	.word	0x00000007
        /*0250*/ 	.word	0x00000038
        /*0254*/ 	.short	0x010a
        /*0256*/ 	.byte	0x3f
	.zero		1


	//   ....[26]....
        /*0258*/ 	.word	0x0000df00
        /*025c*/ 	.word	0x0000001c
        /*0260*/ 	.word	0x00000088
        /*0264*/ 	.short	0x0101
        /*0266*/ 	.byte	0x3f
	.zero		1


	//   ....[27]....
        /*0268*/ 	.word	0x0000e610
        /*026c*/ 	.word	0x00000005
        /*0270*/ 	.word	0x00000000
        /*0274*/ 	.short	0x010a
        /*0276*/ 	.byte	0x3f
	.zero		1


	//   ....[28]....
        /*0278*/ 	.word	0x0000e690
        /*027c*/ 	.word	0x00000007
        /*0280*/ 	.word	0x00000000
        /*0284*/ 	.short	0x010a
        /*0286*/ 	.byte	0x3f
	.zero		1


	//   ....[29]....
        /*0288*/ 	.word	0x0000e720
        /*028c*/ 	.word	0x00000006
        /*0290*/ 	.word	0x00000000
        /*0294*/ 	.short	0x010a
        /*0296*/ 	.byte	0x3f
	.zero		1


	//   ....[30]....
        /*0298*/ 	.word	0x0000e7b0
        /*029c*/ 	.word	0x00000009
        /*02a0*/ 	.word	0x00000000
        /*02a4*/ 	.short	0x010a
        /*02a6*/ 	.byte	0x3f
	.zero		1


	//   ....[31]....
        /*02a8*/ 	.word	0x0000e840
        /*02ac*/ 	.word	0x00000008
        /*02b0*/ 	.word	0x00000000
        /*02b4*/ 	.short	0x010a
        /*02b6*/ 	.byte	0x3f
	.zero		1


	//   ....[32]....
        /*02b8*/ 	.word	0x0000e8d0
        /*02bc*/ 	.word	0x0000000b
        /*02c0*/ 	.word	0x00000000
        /*02c4*/ 	.short	0x010a
        /*02c6*/ 	.byte	0x3f
	.zero		1


	//   ....[33]....
        /*02c8*/ 	.word	0x0000e960
        /*02cc*/ 	.word	0x00000003
        /*02d0*/ 	.word	0x00000000
        /*02d4*/ 	.short	0x010a
        /*02d6*/ 	.byte	0x3f
	.zero		1


	//   ....[34]....
        /*02d8*/ 	.word	0x0000ea30
        /*02dc*/ 	.word	0x00000003
        /*02e0*/ 	.word	0x00000000
        /*02e4*/ 	.short	0x010a
        /*02e6*/ 	.byte	0x3f
	.zero		1


	//   ....[35]....
        /*02e8*/ 	.word	0x0000ea90
        /*02ec*/ 	.word	0x00000003
        /*02f0*/ 	.word	0x00000000
        /*02f4*/ 	.short	0x010a
        /*02f6*/ 	.byte	0x3f
	.zero		1


	//   ....[36]....
        /*02f8*/ 	.word	0x0000eae0
        /*02fc*/ 	.word	0x00000000
        /*0300*/ 	.word	0x00000000
        /*0304*/ 	.short	0x010a
        /*0306*/ 	.byte	0x3f
	.zero		1


	//   ....[37]....
        /*0308*/ 	.word	0x0000eb30
        /*030c*/ 	.word	0x00000007
        /*0310*/ 	.word	0x00000038
        /*0314*/ 	.short	0x010a
        /*0316*/ 	.byte	0x3f
	.zero		1


	//   ....[38]....
        /*0318*/ 	.word	0x0000ec80
        /*031c*/ 	.word	0x00000005
        /*0320*/ 	.word	0x00000000
        /*0324*/ 	.short	0x010a
        /*0326*/ 	.byte	0x3f
	.zero		1


	//   ....[39]....
        /*0328*/ 	.word	0x0000ecd0
        /*032c*/ 	.word	0x00000007
        /*0330*/ 	.word	0x00000000
        /*0334*/ 	.short	0x010a
        /*0336*/ 	.byte	0x3f
	.zero		1


	//   ....[40]....
        /*0338*/ 	.word	0x0000ed20
        /*033c*/ 	.word	0x00000006
        /*0340*/ 	.word	0x00000000
        /*0344*/ 	.short	0x010a
        /*0346*/ 	.byte	0x3f
	.zero		1


	//   ....[41]....
        /*0348*/ 	.word	0x0000ed70
        /*034c*/ 	.word	0x00000009
        /*0350*/ 	.word	0x00000000
        /*0354*/ 	.short	0x010a
        /*0356*/ 	.byte	0x3f
	.zero		1


	//   ....[42]....
        /*0358*/ 	.word	0x0000edc0
        /*035c*/ 	.word	0x00000008
        /*0360*/ 	.word	0x00000000
        /*0364*/ 	.short	0x010a
        /*0366*/ 	.byte	0x3f
	.zero		1


	//   ....[43]....
        /*0368*/ 	.word	0x0000ee10
        /*036c*/ 	.word	0x0000000b
        /*0370*/ 	.word	0x00000000
        /*0374*/ 	.short	0x010a
        /*0376*/ 	.byte	0x3f
	.zero		1


	//----- nvinfo : EIATTR_NUM_MBARRIERS
	.align		4
.L_39:
        /*0378*/ 	.byte	0x03, 0x38
        /*037a*/ 	.short	0x0010


	//----- nvinfo : EIATTR_EXIT_INSTR_OFFSETS
	.align		4
        /*037c*/ 	.byte	0x04, 0x1c
        /*037e*/ 	.short	(.L_41 - .L_40)


	//   ....[0]....
.L_40:
        /*0380*/ 	.word	0x00000690


	//   ....[1]....
        /*0384*/ 	.word	0x00000f60


	//   ....[2]....
        /*0388*/ 	.word	0x0000ce70


	//   ....[3]....
        /*038c*/ 	.word	0x0000d490


	//   ....[4]....
        /*0390*/ 	.word	0x0000e9b0


	//----- nvinfo : EIATTR_MAX_THREADS
	.align		4
.L_41:
        /*0394*/ 	.byte	0x04, 0x05
        /*0396*/ 	.short	(.L_43 - .L_42)
.L_42:
        /*0398*/ 	.word	0x00000180
        /*039c*/ 	.word	0x00000001
        /*03a0*/ 	.word	0x00000001


	//----- nvinfo : EIATTR_CRS_STACK_SIZE
	.align		4
.L_43:
        /*03a4*/ 	.byte	0x04, 0x1e
        /*03a6*/ 	.short	(.L_45 - .L_44)
.L_44:
        /*03a8*/ 	.word	0x00000000


	//----- nvinfo : EIATTR_CBANK_PARAM_SIZE
	.align		4
.L_45:
        /*03ac*/ 	.byte	0x03, 0x19
        /*03ae*/ 	.short	0x0670


	//----- nvinfo : EIATTR_PARAM_CBANK
	.align		4
        /*03b0*/ 	.byte	0x04, 0x0a
        /*03b2*/ 	.short	(.L_47 - .L_46)
	.align		4
.L_46:
        /*03b4*/ 	.word	index@(.nv.constant0._ZN7cutlass13device_kernelINS_4gemm6kernel13GemmUniversalIN4cute5tupleIJiiiiEEENS1_10collective13CollectiveMmaINS1_49MainloopSm90TmaGmmaRmemAWarpSpecializedMixedInputILi7ENS5_IJNS4_1CILi1EEESB_SB_EEENS1_35KernelTmaWarpSpecializedCooperativeEEENS5_IJNSA_ILi256EEENSA_ILi128EEESG_EEEaNS5_IJlSB_lEEENS5_IJNS_15integer_subbyteILi4ELb1EEEEEESI_NS4_8TiledMMAINS4_8MMA_AtomIJNS4_4SM904GMMA27MMA_64x128x32_S32S8S8_RS_TNEEEENS4_6LayoutINS5_IJNSA_ILi2EEESB_SB_EEENS5_IJSB_NSA_ILi0EEESV_EEEEENS5_IJNS4_10UnderscoreESY_SY_EEEEENS4_13SM90_TMA_LOADENS4_14ComposedLayoutINS4_7SwizzleILi3ELi4ELi3EEENS4_18smem_ptr_flag_bitsILi8EEENSS_INS5_IJNSA_ILi8EEESG_EEENS5_IJSG_SB_EEEEEEEvNS4_8identityES11_NS12_INS13_ILi2ELi4ELi3EEENS15_ILi4EEES1A_EENS4_9Copy_AtomIJNS4_39AutoVectorizingCopyWithAssumedAlignmentILi128EEESK_EEES1C_EENS_8epilogue10collective6detail29Sm90TmaWarpSpecializedAdapterINS1M_15DefaultEpilogueIaSI_SI_NS1L_6thread17LinearCombinationIaLi1EiiLNS1Q_9ScaleType4KindE0ELNS_15FloatRoundStyleE2EaEENS1_15EpilogueDefaultEEEEEvvEEEEvNT_6ParamsE)
        /*03b8*/ 	.short	0x0210
        /*03ba*/ 	.short	0x0670


	//----- nvinfo : EIATTR_SW_WAR
	.align		4
.L_47:
        /*03bc*/ 	.byte	0x04, 0x36
        /*03be*/ 	.short	(.L_49 - .L_48)
.L_48:
        /*03c0*/ 	.word	0x00000008
.L_49:


//--------------------- .nv.callgraph             --------------------------
	.section	.nv.callgraph,"",@"SHT_CUDA_CALLGRAPH"
	.align	4
	.sectionentsize	8
	.align		4
        /*0000*/ 	.word	0x00000000
	.align		4
        /*0004*/ 	.word	0xffffffff
	.align		4
        /*0008*/ 	.word	index@(_ZN7cutlass13device_kernelINS_4gemm6kernel13GemmUniversalIN4cute5tupleIJiiiiEEENS1_10collective13CollectiveMmaINS1_49MainloopSm90TmaGmmaRmemAWarpSpecializedMixedInputILi7ENS5_IJNS4_1CILi1EEESB_SB_EEENS1_35KernelTmaWarpSpecializedCooperativeEEENS5_IJNSA_ILi256EEENSA_ILi128EEESG_EEEaNS5_IJlSB_lEEENS5_IJNS_15integer_subbyteILi4ELb1EEEEEESI_NS4_8TiledMMAINS4_8MMA_AtomIJNS4_4SM904GMMA27MMA_64x128x32_S32S8S8_RS_TNEEEENS4_6LayoutINS5_IJNSA_ILi2EEESB_SB_EEENS5_IJSB_NSA_ILi0EEESV_EEEEENS5_IJNS4_10UnderscoreESY_SY_EEEEENS4_13SM90_TMA_LOADENS4_14ComposedLayoutINS4_7SwizzleILi3ELi4ELi3EEENS4_18smem_ptr_flag_bitsILi8EEENSS_INS5_IJNSA_ILi8EEESG_EEENS5_IJSG_SB_EEEEEEEvNS4_8identityES11_NS12_INS13_ILi2ELi4ELi3EEENS15_ILi4EEES1A_EENS4_9Copy_AtomIJNS4_39AutoVectorizingCopyWithAssumedAlignmentILi128EEESK_EEES1C_EENS_8epilogue10collective6detail29Sm90TmaWarpSpecializedAdapterINS1M_15DefaultEpilogueIaSI_SI_NS1L_6thread17LinearCombinationIaLi1EiiLNS1Q_9ScaleType4KindE0ELNS_15FloatRoundStyleE2EaEENS1_15EpilogueDefaultEEEEEvvEEEEvNT_6ParamsE)
	.align		4
        /*000c*/ 	.word	index@(__assertfail)
	.align		4
        /*0010*/ 	.word	0x00000000
	.align		4
        /*0014*/ 	.word	0xfffffffe
	.align		4
        /*0018*/ 	.word	0x00000000
	.align		4
        /*001c*/ 	.word	0xfffffffd
	.align		4
        /*0020*/ 	.word	0x00000000
	.align		4
        /*0024*/ 	.word	0xfffffffc


//--------------------- .nv.constant4             --------------------------
	.section	.nv.constant4,"a",@progbits
	.align	8
	.align		8
.nv.constant4:
        /*0000*/ 	.dword	__assertfail
	.align		8
        /*0008*/ 	.dword	__unnamed_1
	.align		8
        /*0010*/ 	.dword	__unnamed_2
	.align		8
        /*0018*/ 	.dword	__unnamed_3
	.align		8
        /*0020*/ 	.dword	_ZN40_INTERNAL_e8bcae63_4_k_cu_4505187f_290094cuda3std3__45__cpo5beginE
	.align		8
        /*0028*/ 	.dword	_ZN40_INTERNAL_e8bcae63_4_k_cu_4505187f_290094cuda3std3__45__cpo3endE
	.align		8
        /*0030*/ 	.dword	_ZN40_INTERNAL_e8bcae63_4_k_cu_4505187f_290094cuda3std3__45__cpo6cbeginE
	.align		8
        /*0038*/ 	.dword	_ZN40_INTERNAL_e8bcae63_4_k_cu_4505187f_290094cuda3std3__45__cpo4cendE
	.align		8
        /*0040*/ 	.dword	_ZN40_INTERNAL_e8bcae63_4_k_cu_4505187f_290094cuda3std3__442_GLOBAL__N__e8bcae63_4_k_cu_4505187f_290096ignoreE
	.align		8
        /*0048*/ 	.dword	_ZN40_INTERNAL_e8bcae63_4_k_cu_4505187f_290094cuda3std3__419piecewise_constructE
	.align		8
        /*0050*/ 	.dword	_ZN40_INTERNAL_e8bcae63_4_k_cu_4505187f_290094cuda3std3__48in_placeE
	.align		8
        /*0058*/ 	.dword	_ZN40_INTERNAL_e8bcae63_4_k_cu_4505187f_290094cuda3std6ranges3__45__cpo4swapE
	.align		8
        /*0060*/ 	.dword	_ZN40_INTERNAL_e8bcae63_4_k_cu_4505187f_290094cuda3std6ranges3__45__cpo9iter_moveE
	.align		8
        /*0068*/ 	.dword	_ZN40_INTERNAL_e8bcae63_4_k_cu_4505187f_290094cute7productE
	.align		8
        /*0070*/ 	.dword	_ZN40_INTERNAL_e8bcae63_4_k_cu_4505187f_290094cute1_E
	.align		8
        /*0078*/ 	.dword	$str$24
	.align		8
        /*0080*/ 	.dword	$str$25
	.align		8
        /*0088*/ 	.dword	$str$26
	.align		8
        /*0090*/ 	.dword	$str$27


//--------------------- .text._ZN7cutlass13device_kernelINS_4gemm6kernel13GemmUniversalIN4cute5tupleIJiiiiEEENS1_10collective13CollectiveMmaINS1_49MainloopSm90TmaGmmaRmemAWarpSpecializedMixedInputILi7ENS5_IJNS4_1CILi1EEESB_SB_EEENS1_35KernelTmaWarpSpecializedCooperativeEEENS5_IJNSA_ILi256EEENSA_ILi128EEESG_EEEaNS5_IJlSB_lEEENS5_IJNS_15integer_subbyteILi4ELb1EEEEEESI_NS4_8TiledMMAINS4_8MMA_AtomIJNS4_4SM904GMMA27MMA_64x128x32_S32S8S8_RS_TNEEEENS4_6LayoutINS5_IJNSA_ILi2EEESB_SB_EEENS5_IJSB_NSA_ILi0EEESV_EEEEENS5_IJNS4_10UnderscoreESY_SY_EEEEENS4_13SM90_TMA_LOADENS4_14ComposedLayoutINS4_7SwizzleILi3ELi4ELi3EEENS4_18smem_ptr_flag_bitsILi8EEENSS_INS5_IJNSA_ILi8EEESG_EEENS5_IJSG_SB_EEEEEEEvNS4_8identityES11_NS12_INS13_ILi2ELi4ELi3EEENS15_ILi4EEES1A_EENS4_9Copy_AtomIJNS4_39AutoVectorizingCopyWithAssumedAlignmentILi128EEESK_EEES1C_EENS_8epilogue10collective6detail29Sm90TmaWarpSpecializedAdapterINS1M_15DefaultEpilogueIaSI_SI_NS1L_6thread17LinearCombinationIaLi1EiiLNS1Q_9ScaleType4KindE0ELNS_15FloatRoundStyleE2EaEENS1_15EpilogueDefaultEEEEEvvEEEEvNT_6ParamsE --------------------------
	.section	.text._ZN7cutlass13device_kernelINS_4gemm6kernel13GemmUniversalIN4cute5tupleIJiiiiEEENS1_10collective13CollectiveMmaINS1_49MainloopSm90TmaGmmaRmemAWarpSpecializedMixedInputILi7ENS5_IJNS4_1CILi1EEESB_SB_EEENS1_35KernelTmaWarpSpecializedCooperativeEEENS5_IJNSA_ILi256EEENSA_ILi128EEESG_EEEaNS5_IJlSB_lEEENS5_IJNS_15integer_subbyteILi4ELb1EEEEEESI_NS4_8TiledMMAINS4_8MMA_AtomIJNS4_4SM904GMMA27MMA_64x128x32_S32S8S8_RS_TNEEEENS4_6LayoutINS5_IJNSA_ILi2EEESB_SB_EEENS5_IJSB_NSA_ILi0EEESV_EEEEENS5_IJNS4_10UnderscoreESY_SY_EEEEENS4_13SM90_TMA_LOADENS4_14ComposedLayoutINS4_7SwizzleILi3ELi4ELi3EEENS4_18smem_ptr_flag_bitsILi8EEENSS_INS5_IJNSA_ILi8EEESG_EEENS5_IJSG_SB_EEEEEEEvNS4_8identityES11_NS12_INS13_ILi2ELi4ELi3EEENS15_ILi4EEES1A_EENS4_9Copy_AtomIJNS4_39AutoVectorizingCopyWithAssumedAlignmentILi128EEESK_EEES1C_EENS_8epilogue10collective6detail29Sm90TmaWarpSpecializedAdapterINS1M_15DefaultEpilogueIaSI_SI_NS1L_6thread17LinearCombinationIaLi1EiiLNS1Q_9ScaleType4KindE0ELNS_15FloatRoundStyleE2EaEENS1_15EpilogueDefaultEEEEEvvEEEEvNT_6ParamsE,"ax",@progbits
	.align	128
.text._ZN7cutlass13device_kernelINS_4gemm6kernel13GemmUniversalIN4cute5tupleIJiiiiEEENS1_10collective13CollectiveMmaINS1_49MainloopSm90TmaGmmaRmemAWarpSpecializedMixedInputILi7ENS5_IJNS4_1CILi1EEESB_SB_EEENS1_35KernelTmaWarpSpecializedCooperativeEEENS5_IJNSA_ILi256EEENSA_ILi128EEESG_EEEaNS5_IJlSB_lEEENS5_IJNS_15integer_subbyteILi4ELb1EEEEEESI_NS4_8TiledMMAINS4_8MMA_AtomIJNS4_4SM904GMMA27MMA_64x128x32_S32S8S8_RS_TNEEEENS4_6LayoutINS5_IJNSA_ILi2EEESB_SB_EEENS5_IJSB_NSA_ILi0EEESV_EEEEENS5_IJNS4_10UnderscoreESY_SY_EEEEENS4_13SM90_TMA_LOADENS4_14ComposedLayoutINS4_7SwizzleILi3ELi4ELi3EEENS4_18smem_ptr_flag_bitsILi8EEENSS_INS5_IJNSA_ILi8EEESG_EEENS5_IJSG_SB_EEEEEEEvNS4_8identityES11_NS12_INS13_ILi2ELi4ELi3EEENS15_ILi4EEES1A_EENS4_9Copy_AtomIJNS4_39AutoVectorizingCopyWithAssumedAlignmentILi128EEESK_EEES1C_EENS_8epilogue10collective6detail29Sm90TmaWarpSpecializedAdapterINS1M_15DefaultEpilogueIaSI_SI_NS1L_6thread17LinearCombinationIaLi1EiiLNS1Q_9ScaleType4KindE0ELNS_15FloatRoundStyleE2EaEENS1_15EpilogueDefaultEEEEEvvEEEEvNT_6ParamsE:
        .type           _ZN7cutlass13device_kernelINS_4gemm6kernel13GemmUniversalIN4cute5tupleIJiiiiEEENS1_10collective13CollectiveMmaINS1_49MainloopSm90TmaGmmaRmemAWarpSpecializedMixedInputILi7ENS5_IJNS4_1CILi1EEESB_SB_EEENS1_35KernelTmaWarpSpecializedCooperativeEEENS5_IJNSA_ILi256EEENSA_ILi128EEESG_EEEaNS5_IJlSB_lEEENS5_IJNS_15integer_subbyteILi4ELb1EEEEEESI_NS4_8TiledMMAINS4_8MMA_AtomIJNS4_4SM904GMMA27MMA_64x128x32_S32S8S8_RS_TNEEEENS4_6LayoutINS5_IJNSA_ILi2EEESB_SB_EEENS5_IJSB_NSA_ILi0EEESV_EEEEENS5_IJNS4_10UnderscoreESY_SY_EEEEENS4_13SM90_TMA_LOADENS4_14ComposedLayoutINS4_7SwizzleILi3ELi4ELi3EEENS4_18smem_ptr_flag_bitsILi8EEENSS_INS5_IJNSA_ILi8EEESG_EEENS5_IJSG_SB_EEEEEEEvNS4_8identityES11_NS12_INS13_ILi2ELi4ELi3EEENS15_ILi4EEES1A_EENS4_9Copy_AtomIJNS4_39AutoVectorizingCopyWithAssumedAlignmentILi128EEESK_EEES1C_EENS_8epilogue10collective6detail29Sm90TmaWarpSpecializedAdapterINS1M_15DefaultEpilogueIaSI_SI_NS1L_6thread17LinearCombinationIaLi1EiiLNS1Q_9ScaleType4KindE0ELNS_15FloatRoundStyleE2EaEENS1_15EpilogueDefaultEEEEEvvEEEEvNT_6ParamsE,@function
        .size           _ZN7cutlass13device_kernelINS_4gemm6kernel13GemmUniversalIN4cute5tupleIJiiiiEEENS1_10collective13CollectiveMmaINS1_49MainloopSm90TmaGmmaRmemAWarpSpecializedMixedInputILi7ENS5_IJNS4_1CILi1EEESB_SB_EEENS1_35KernelTmaWarpSpecializedCooperativeEEENS5_IJNSA_ILi256EEENSA_ILi128EEESG_EEEaNS5_IJlSB_lEEENS5_IJNS_15integer_subbyteILi4ELb1EEEEEESI_NS4_8TiledMMAINS4_8MMA_AtomIJNS4_4SM904GMMA27MMA_64x128x32_S32S8S8_RS_TNEEEENS4_6LayoutINS5_IJNSA_ILi2EEESB_SB_EEENS5_IJSB_NSA_ILi0EEESV_EEEEENS5_IJNS4_10UnderscoreESY_SY_EEEEENS4_13SM90_TMA_LOADENS4_14ComposedLayoutINS4_7SwizzleILi3ELi4ELi3EEENS4_18smem_ptr_flag_bitsILi8EEENSS_INS5_IJNSA_ILi8EEESG_EEENS5_IJSG_SB_EEEEEEEvNS4_8identityES11_NS12_INS13_ILi2ELi4ELi3EEENS15_ILi4EEES1A_EENS4_9Copy_AtomIJNS4_39AutoVectorizingCopyWithAssumedAlignmentILi128EEESK_EEES1C_EENS_8epilogue10collective6detail29Sm90TmaWarpSpecializedAdapterINS1M_15DefaultEpilogueIaSI_SI_NS1L_6thread17LinearCombinationIaLi1EiiLNS1Q_9ScaleType4KindE0ELNS_15FloatRoundStyleE2EaEENS1_15EpilogueDefaultEEEEEvvEEEEvNT_6ParamsE,(.L_x_368 - _ZN7cutlass13device_kernelINS_4gemm6kernel13GemmUniversalIN4cute5tupleIJiiiiEEENS1_10collective13CollectiveMmaINS1_49MainloopSm90TmaGmmaRmemAWarpSpecializedMixedInputILi7ENS5_IJNS4_1CILi1EEESB_SB_EEENS1_35KernelTmaWarpSpecializedCooperativeEEENS5_IJNSA_ILi256EEENSA_ILi128EEESG_EEEaNS5_IJlSB_lEEENS5_IJNS_15integer_subbyteILi4ELb1EEEEEESI_NS4_8TiledMMAINS4_8MMA_AtomIJNS4_4SM904GMMA27MMA_64x128x32_S32S8S8_RS_TNEEEENS4_6LayoutINS5_IJNSA_ILi2EEESB_SB_EEENS5_IJSB_NSA_ILi0EEESV_EEEEENS5_IJNS4_10UnderscoreESY_SY_EEEEENS4_13SM90_TMA_LOADENS4_14ComposedLayoutINS4_7SwizzleILi3ELi4ELi3EEENS4_18smem_ptr_flag_bitsILi8EEENSS_INS5_IJNSA_ILi8EEESG_EEENS5_IJSG_SB_EEEEEEEvNS4_8identityES11_NS12_INS13_ILi2ELi4ELi3EEENS15_ILi4EEES1A_EENS4_9Copy_AtomIJNS4_39AutoVectorizingCopyWithAssumedAlignmentILi128EEESK_EEES1C_EENS_8epilogue10collective6detail29Sm90TmaWarpSpecializedAdapterINS1M_15DefaultEpilogueIaSI_SI_NS1L_6thread17LinearCombinationIaLi1EiiLNS1Q_9ScaleType4KindE0ELNS_15FloatRoundStyleE2EaEENS1_15EpilogueDefaultEEEEEvvEEEEvNT_6ParamsE)
        .other          _ZN7cutlass13device_kernelINS_4gemm6kernel13GemmUniversalIN4cute5tupleIJiiiiEEENS1_10collective13CollectiveMmaINS1_49MainloopSm90TmaGmmaRmemAWarpSpecializedMixedInputILi7ENS5_IJNS4_1CILi1EEESB_SB_EEENS1_35KernelTmaWarpSpecializedCooperativeEEENS5_IJNSA_ILi256EEENSA_ILi128EEESG_EEEaNS5_IJlSB_lEEENS5_IJNS_15integer_subbyteILi4ELb1EEEEEESI_NS4_8TiledMMAINS4_8MMA_AtomIJNS4_4SM904GMMA27MMA_64x128x32_S32S8S8_RS_TNEEEENS4_6LayoutINS5_IJNSA_ILi2EEESB_SB_EEENS5_IJSB_NSA_ILi0EEESV_EEEEENS5_IJNS4_10UnderscoreESY_SY_EEEEENS4_13SM90_TMA_LOADENS4_14ComposedLayoutINS4_7SwizzleILi3ELi4ELi3EEENS4_18smem_ptr_flag_bitsILi8EEENSS_INS5_IJNSA_ILi8EEESG_EEENS5_IJSG_SB_EEEEEEEvNS4_8identityES11_NS12_INS13_ILi2ELi4ELi3EEENS15_ILi4EEES1A_EENS4_9Copy_AtomIJNS4_39AutoVectorizingCopyWithAssumedAlignmentILi128EEESK_EEES1C_EENS_8epilogue10collective6detail29Sm90TmaWarpSpecializedAdapterINS1M_15DefaultEpilogueIaSI_SI_NS1L_6thread17LinearCombinationIaLi1EiiLNS1Q_9ScaleType4KindE0ELNS_15FloatRoundStyleE2EaEENS1_15EpilogueDefaultEEEEEvvEEEEvNT_6ParamsE,@"STO_CUDA_ENTRY STV_DEFAULT"
_ZN7cutlass13device_kernelINS_4gemm6kernel13GemmUniversalIN4cute5tupleIJiiiiEEENS1_10collective13CollectiveMmaINS1_49MainloopSm90TmaGmmaRmemAWarpSpecializedMixedInputILi7ENS5_IJNS4_1CILi1EEESB_SB_EEENS1_35KernelTmaWarpSpecializedCooperativeEEENS5_IJNSA_ILi256EEENSA_ILi128EEESG_EEEaNS5_IJlSB_lEEENS5_IJNS_15integer_subbyteILi4ELb1EEEEEESI_NS4_8TiledMMAINS4_8MMA_AtomIJNS4_4SM904GMMA27MMA_64x128x32_S32S8S8_RS_TNEEEENS4_6LayoutINS5_IJNSA_ILi2EEESB_SB_EEENS5_IJSB_NSA_ILi0EEESV_EEEEENS5_IJNS4_10UnderscoreESY_SY_EEEEENS4_13SM90_TMA_LOADENS4_14ComposedLayoutINS4_7SwizzleILi3ELi4ELi3EEENS4_18smem_ptr_flag_bitsILi8EEENSS_INS5_IJNSA_ILi8EEESG_EEENS5_IJSG_SB_EEEEEEEvNS4_8identityES11_NS12_INS13_ILi2ELi4ELi3EEENS15_ILi4EEES1A_EENS4_9Copy_AtomIJNS4_39AutoVectorizingCopyWithAssumedAlignmentILi128EEESK_EEES1C_EENS_8epilogue10collective6detail29Sm90TmaWarpSpecializedAdapterINS1M_15DefaultEpilogueIaSI_SI_NS1L_6thread17LinearCombinationIaLi1EiiLNS1Q_9ScaleType4KindE0ELNS_15FloatRoundStyleE2EaEENS1_15EpilogueDefaultEEEEEvvEEEEvNT_6ParamsE:
[----:B------:R-:W0:Y:S01]  /*0000*/  LDC R1, c[0x0][0x28] ;  /* 0x00000a00ff017b82 */ /* 0x000e220000000800 */
[----:B------:R-:W1:Y:S01]  /*0010*/  S2R R18, SR_TID.X ;  /* 0x0000000000127919 */ /* 0x000e620000002100 */
[----:B------:R-:W-:Y:S01]  /*0020*/  ELECT P0, URZ, PT ;  /* 0x00000000003f782f */ /* 0x000fe20003800000 */
[----:B------:R-:W-:Y:S01]  /*0030*/  BSSY B0, `(.L_x_0) ;  /* 0x0000015000007945 */ /* 0x000fe20003800000 */
[--C-:B-1----:R-:W-:Y:S02]  /*0040*/  SHF.R.U32.HI R0, RZ, 0x5, R18.reuse ;  /* 0x00000005ff007819 */ /* 0x102fe40000011612 */
[----:B------:R-:W-:-:S03]  /*0050*/  SHF.R.U32.HI R3, RZ, 0x7, R18 ;  /* 0x00000007ff037819 */ /* 0x000fc60000011612 */
[----:B------:R-:W1:Y:S04]  /*0060*/  SHFL.IDX PT, R4, R0, RZ, 0x1f ;  /* 0x00001fff00047589 */ /* 0x000e6800000e0000 */
[----:B------:R-:W2:Y:S01]  /*0070*/  SHFL.IDX PT, R2, R3, RZ, 0x1f ;  /* 0x00001fff03027589 */ /* 0x000ea200000e0000 */
[----:B-1----:R-:W-:Y:S02]  /*0080*/  R2UR UR4, R4 ;  /* 0x00000000040472ca */ /* 0x002fe400000e0000 */
[----:B--2---:R-:W-:-:S11]  /*0090*/  R2UR UR6, R2 ;  /* 0x00000000020672ca */ /* 0x004fd600000e0000 */
[----:B------:R-:W-:Y:S02]  /*00a0*/  USHF.R.S32.HI UR5, URZ, 0x1f, UR4 ;  /* 0x0000001f3f057899 */ /* 0x000fe40008011404 */
[----:B------:R-:W-:Y:S02]  /*00b0*/  ISETP.NE.OR P0, PT, RZ, UR4, !P0 ;  /* 0x00000004ff007c0c */ /* 0x000fe4000c705670 */
[----:B------:R-:W-:-:S04]  /*00c0*/  ULEA.HI UR5, UR5, UR4, URZ, 0x2 ;  /* 0x0000000405057291 */ /* 0x000fc8000f8f103f */
[----:B------:R-:W-:-:S04]  /*00d0*/  ULOP3.LUT UR5, UR5, 0xfffffffc, URZ, 0xc0, !UPT ;  /* 0xfffffffc05057892 */ /* 0x000fc8000f8ec03f */
[----:B------:R-:W-:-:S03]  /*00e0*/  UIADD3 UR8, UR4, -UR5, URZ ;  /* 0x8000000504087290 */ /* 0x000fc6000fffe03f */
[----:B0-----:R-:W-:Y:S09]  /*00f0*/  @P0 BRA `(.L_x_1) ;  /* 0x0000000000200947 */ /* 0x001ff20003800000 */
[----:B------:R-:W-:Y:S02]  /*0100*/  ULDC.64 UR4, c[0x0][0x198] ;  /* 0x0000660000047ab9 */ /* 0x000fe40000000a00 */
[----:B------:R-:W-:Y:S02]  /*0110*/  UIADD3 UR10, UP0, UR4, 0xf0, URZ ;  /* 0x000000f0040a7890 */ /* 0x000fe4000ff1e03f */
[----:B------:R-:W-:Y:S02]  /*0120*/  UIADD3 UR4, UP1, UR4, 0x1f0, URZ ;  /* 0x000001f004047890 */ /* 0x000fe4000ff3e03f */
[----:B------:R-:W-:Y:S02]  /*0130*/  UIADD3.X UR11, URZ, UR5, URZ, UP0, !UPT ;  /* 0x000000053f0b7290 */ /* 0x000fe400087fe43f */
[----:B------:R-:W-:-:S07]  /*0140*/  UIADD3.X UR5, URZ, UR5, URZ, UP1, !UPT ;  /* 0x000000053f057290 */ /* 0x000fce0008ffe43f */
[----:B------:R0:W-:Y:S02]  /*0150*/  UTMACCTL.PF [UR10] ;  /* 0x000000000a0079b9 */ /* 0x0001e40008040000 */
[----:B------:R0:W-:Y:S02]  /*0160*/  UTMACCTL.PF [UR4] ;  /* 0x00000000040079b9 */ /* 0x0001e40008040000 */
[----:B0-----:R-:W-:Y:S01]  /*0170*/  NOP ;  /* 0x0000000000007918 */ /* 0x001fe20000000000 */
.L_x_1:
[----:B------:R-:W-:Y:S05]  /*0180*/  BSYNC B0 ;  /* 0x0000000000007941 */ /* 0x000fea0003800000 */
.L_x_0:
[----:B------:R-:W0:Y:S01]  /*0190*/  SHFL.IDX PT, R2, R0, RZ, 0x1f ;  /* 0x00001fff00027589 */ /* 0x000e2200000e0000 */
[----:B------:R-:W-:Y:S01]  /*01a0*/  UISETP.NE.AND UP0, UPT, UR8, 0x3, UPT ;  /* 0x000000030800788c */ /* 0x000fe2000bf05270 */
[----:B------:R-:W-:Y:S01]  /*01b0*/  ISETP.NE.AND P1, PT, RZ, UR6, PT ;  /* 0x00000006ff007c0c */ /* 0x000fe2000bf25270 */
[----:B------:R-:W-:Y:S02]  /*01c0*/  UIADD3 UR10, UR6, -0x1, URZ ;  /* 0xffffffff060a7890 */ /* 0x000fe4000fffe03f */
[----:B------:R-:W-:Y:S02]  /*01d0*/  UISETP.EQ.OR UP0, UPT, UR8, URZ, !UP0 ;  /* 0x0000003f0800728c */ /* 0x000fe4000c702670 */
[----:B------:R-:W-:Y:S02]  /*01e0*/  UISETP.GE.U32.AND UP1, UPT, UR10, 0x2, UPT ;  /* 0x000000020a00788c */ /* 0x000fe4000bf26070 */
[----:B------:R-:W-:-:S04]  /*01f0*/  UISETP.EQ.AND UP0, UPT, UR6, URZ, UP0 ;  /* 0x0000003f0600728c */ /* 0x000fc80008702270 */
[----:B------:R-:W-:-:S04]  /*0200*/  USEL UR42, URZ, 0x1, !UP0 ;  /* 0x000000013f2a7887 */ /* 0x000fc8000c000000 */
[----:B------:R-:W-:Y:S01]  /*0210*/  USEL UR42, UR42, 0x2, UP1 ;  /* 0x000000022a2a7887 */ /* 0x000fe20008800000 */
[----:B0-----:R-:W-:-:S13]  /*0220*/  ISETP.NE.AND P0, PT, R2, RZ, PT ;  /* 0x000000ff0200720c */ /* 0x001fda0003f05270 */
[----:B------:R-:W-:Y:S05]  /*0230*/  @P0 BRA `(.L_x_2) ;  /* 0x0000000000700947 */ /* 0x000fea0003800000 */
[----:B------:R-:W0:Y:S01]  /*0240*/  S2UR UR9, SR_CgaCtaId ;  /* 0x00000000000979c3 */ /* 0x000e220000008800 */
[----:B------:R-:W-:Y:S01]  /*0250*/  UMOV UR4, 0x400 ;  /* 0x0000040000047882 */ /* 0x000fe20000000000 */
[----:B------:R-:W-:Y:S01]  /*0260*/  UMOV UR5, 0x1 ;  /* 0x0000000100057882 */ /* 0x000fe20000000000 */
[----:B------:R-:W-:Y:S01]  /*0270*/  UMOV UR6, 0x100 ;  /* 0x0000010000067882 */ /* 0x000fe20000000000 */
[----:B------:R-:W-:Y:S01]  /*0280*/  ELECT P0, URZ, PT ;  /* 0x00000000003f782f */ /* 0x000fe20003800000 */
[----:B------:R-:W-:-:S04]  /*0290*/  UIADD3 UR6, -UR6, 0x100000, URZ ;  /* 0x0010000006067890 */ /* 0x000fc8000fffe13f */
[----:B------:R-:W-:Y:S02]  /*02a0*/  USHF.L.U32 UR7, UR6, 0xb, URZ ;  /* 0x0000000b06077899 */ /* 0x000fe4000800063f */
[----:B------:R-:W-:Y:S02]  /*02b0*/  USHF.L.U32 UR6, UR6, 0x1, URZ ;  /* 0x0000000106067899 */ /* 0x000fe4000800063f */
[----:B0-----:R-:W-:Y:S02]  /*02c0*/  ULEA UR9, UR9, UR4, 0x18 ;  /* 0x0000000409097291 */ /* 0x001fe4000f8ec03f */
[----:B------:R-:W-:-:S04]  /*02d0*/  UIADD3 UR4, -UR5, 0x100000, URZ ;  /* 0x0010000005047890 */ /* 0x000fc8000fffe13f */
[----:B------:R-:W-:Y:S02]  /*02e0*/  USHF.L.U32 UR5, UR4, 0xb, URZ ;  /* 0x0000000b04057899 */ /* 0x000fe4000800063f */
[----:B------:R-:W-:Y:S01]  /*02f0*/  USHF.L.U32 UR4, UR4, 0x1, URZ ;  /* 0x0000000104047899 */ /* 0x000fe2000800063f */
[----:B------:R-:W0:Y:S11]  /*0300*/  FENCE.VIEW.ASYNC.S ;  /* 0x00000000000073c6 */ /* 0x000e360000000000 */
[----:B0-----:R0:W1:Y:S01]  /*0310*/  SYNCS.EXCH.64 URZ, [UR9], UR4 ;  /* 0x00000004093f75b2 */ /* 0x0010620008000100 */
[----:B------:R0:W2:Y:S01]  /*0320*/  SYNCS.EXCH.64 URZ, [UR9+0x38], UR6 ;  /* 0x00003806093f75b2 */ /* 0x0000a20008000100 */
[----:B------:R0:W3:Y:S01]  /*0330*/  SYNCS.EXCH.64 URZ, [UR9+0x8], UR4 ;  /* 0x00000804093f75b2 */ /* 0x0000e20008000100 */
[----:B------:R0:W4:Y:S01]  /*0340*/  SYNCS.EXCH.64 URZ, [UR9+0x40], UR6 ;  /* 0x00004006093f75b2 */ /* 0x0001220008000100 */
[----:B------:R0:W0:Y:S01]  /*0350*/  SYNCS.EXCH.64 URZ, [UR9+0x10], UR4 ;  /* 0x00001004093f75b2 */ /* 0x0000220008000100 */
        /* <DEDUP_REMOVED lines=9> */
[----:B------:R-:W-:Y:S01]  /*03f0*/  NOP ;  /* 0x0000000000007918 */ /* 0x000fe20000000000 */
.L_x_2:
[----:B------:R-:W5:Y:S01]  /*0400*/  SHFL.IDX PT, R0, R0, RZ, 0x1f ;  /* 0x00001fff00007589 */ /* 0x000f6200000e0000 */
[----:B------:R-:W1:Y:S01]  /*0410*/  LDC R2, c[0x0][0x85c] ;  /* 0x00021700ff027b82 */ /* 0x000e620000000800 */
[----:B------:R-:W-:Y:S01]  /*0420*/  ELECT P0, URZ, PT ;  /* 0x00000000003f782f */ /* 0x000fe20003800000 */
[----:B------:R-:W-:Y:S01]  /*0430*/  NOP ;  /* 0x0000000000007918 */ /* 0x000fe20000000000 */
[----:B------:R-:W2:Y:S01]  /*0440*/  S2R R4, SR_CTAID.X ;  /* 0x0000000000047919 */ /* 0x000ea20000002500 */
[----:B0-----:R-:W-:Y:S01]  /*0450*/  UMOV UR4, 0x20 ;  /* 0x0000002000047882 */ /* 0x001fe20000000000 */
[----:B------:R-:W-:Y:S01]  /*0460*/  IMAD.MOV.U32 R5, RZ, RZ, RZ ;  /* 0x000000ffff057224 */ /* 0x000fe200078e00ff */
[----:B------:R-:W-:Y:S01]  /*0470*/  NOP ;  /* 0x0000000000007918 */ /* 0x000fe20000000000 */
[----:B------:R-:W-:Y:S02]  /*0480*/  LOP3.LUT R19, R19, 0xfffffffd, RZ, 0xc0, !PT ;  /* 0xfffffffd13137812 */ /* 0x000fe400078ec0ff */
[----:B------:R-:W-:-:S02]  /*0490*/  LOP3.LUT R22, R18, 0x7f, RZ, 0xc0, !PT ;  /* 0x0000007f12167812 */ /* 0x000fc400078ec0ff */
[----:B-----5:R-:W-:Y:S02]  /*04a0*/  ISETP.NE.OR P0, PT, R0, RZ, !P0 ;  /* 0x000000ff0000720c */ /* 0x020fe40004705670 */
[----:B-1----:R-:W-:Y:S01]  /*04b0*/  ISETP.NE.AND P2, PT, R2, 0x1, PT ;  /* 0x000000010200780c */ /* 0x002fe20003f45270 */
[----:B------:R-:W0:Y:S10]  /*04c0*/  S2R R0, SR_CTAID.Y ;  /* 0x0000000000007919 */ /* 0x000e340000002600 */
[----:B------:R-:W-:Y:S01]  /*04d0*/  VOTEU.ALL UP0, P0 ;  /* 0x00000000003f7886 */ /* 0x000fe20000000000 */
[----:B------:R-:W-:Y:S01]  /*04e0*/  VOTEU.ALL UP1, P0 ;  /* 0x00000000003f7886 */ /* 0x000fe20000020000 */
[----:B------:R-:W2:Y:S01]  /*04f0*/  @P2 LDC R17, c[0x0][0x10] ;  /* 0x00000400ff112b82 */ /* 0x000ea20000000800 */
[----:B------:R-:W-:Y:S01]  /*0500*/  @P2 IMAD.MOV.U32 R7, RZ, RZ, RZ ;  /* 0x000000ffff072224 */ /* 0x000fe200078e00ff */
[----:B------:R-:W-:Y:S01]  /*0510*/  @P2 LOP3.LUT R19, R19, 0x2, RZ, 0xfc, !PT ;  /* 0x0000000213132812 */ /* 0x000fe200078efcff */
[----:B------:R-:W-:Y:S01]  /*0520*/  @!UP0 UMOV UR6, 0x400 ;  /* 0x0000040000068882 */ /* 0x000fe20000000000 */
[----:B------:R-:W-:-:S04]  /*0530*/  @!UP0 UIADD3 UR4, -UR4, 0x100000, URZ ;  /* 0x0010000004048890 */ /* 0x000fc8000fffe13f */
[----:B------:R-:W-:Y:S02]  /*0540*/  @!UP0 USHF.L.U32 UR5, UR4, 0xb, URZ ;  /* 0x0000000b04058899 */ /* 0x000fe4000800063f */
[----:B------:R-:W-:Y:S01]  /*0550*/  @!UP0 USHF.L.U32 UR4, UR4, 0x1, URZ ;  /* 0x0000000104048899 */ /* 0x000fe2000800063f */
[----:B------:R-:W-:Y:S01]  /*0560*/  @P2 IMAD.MOV.U32 R11, RZ, RZ, RZ ;  /* 0x000000ffff0b2224 */ /* 0x000fe200078e00ff */
[----:B------:R-:W1:Y:S08]  /*0570*/  @!UP0 S2UR UR7, SR_CgaCtaId ;  /* 0x00000000000789c3 */ /* 0x000e700000008800 */
[----:B------:R-:W5:Y:S01]  /*0580*/  @!P2 LDC R9, c[0x0][0xc] ;  /* 0x00000300ff09ab82 */ /* 0x000f620000000800 */
[----:B0-----:R-:W-:-:S04]  /*0590*/  @P2 IMAD.MOV.U32 R6, RZ, RZ, R0 ;  /* 0x000000ffff062224 */ /* 0x001fc800078e0000 */
[----:B--2---:R-:W-:-:S04]  /*05a0*/  @P2 IMAD.WIDE.U32 R16, R4, R17, R6 ;  /* 0x0000001104102225 */ /* 0x004fc800078e0006 */
[----:B------:R-:W-:Y:S01]  /*05b0*/  @P2 IMAD.IADD R17, R17, 0x1, R11 ;  /* 0x0000000111112824 */ /* 0x000fe200078e020b */
[----:B-1----:R-:W-:Y:S01]  /*05c0*/  @!UP0 ULEA UR6, UR7, UR6, 0x18 ;  /* 0x0000000607068291 */ /* 0x002fe2000f8ec03f */
[----:B------:R-:W-:Y:S01]  /*05d0*/  VOTEU.ALL UP0, P0 ;  /* 0x00000000003f7886 */ /* 0x000fe20000000000 */
[----:B-----5:R-:W-:Y:S01]  /*05e0*/  @!P2 IMAD.WIDE.U32 R6, R9, R0, R4 ;  /* 0x000000000906a225 */ /* 0x020fe200078e0004 */
[----:B------:R-:W0:Y:S09]  /*05f0*/  FENCE.VIEW.ASYNC.S ;  /* 0x00000000000073c6 */ /* 0x000e320000000000 */
[----:B0-----:R0:W3:Y:S01]  /*0600*/  @!UP0 SYNCS.EXCH.64 URZ, [UR6+0x80], UR4 ;  /* 0x00008004063f85b2 */ /* 0x0010e20008000100 */
[----:B------:R-:W-:-:S02]  /*0610*/  @!P2 IMAD.MOV.U32 R16, RZ, RZ, R6 ;  /* 0x000000ffff10a224 */ /* 0x000fc400078e0006 */
[----:B------:R-:W-:Y:S01]  /*0620*/  @!P2 IMAD.MOV.U32 R17, RZ, RZ, R7 ;  /* 0x000000ffff11a224 */ /* 0x000fe200078e0007 */
[----:B------:R0:W3:Y:S01]  /*0630*/  @!UP1 SYNCS.EXCH.64 URZ, [UR6+0x88], UR4 ;  /* 0x00008804063f95b2 */ /* 0x0000e20008000100 */
[----:B------:R-:W-:Y:S01]  /*0640*/  NOP ;  /* 0x0000000000007918 */ /* 0x000fe20000000000 */
[----:B---34-:R-:W-:Y:S06]  /*0650*/  BAR.SYNC.DEFER_BLOCKING 0x0 ;  /* 0x0000000000007b1d */ /* 0x018fec0000010000 */
[----:B------:R-:W-:Y:S05]  /*0660*/  @!P1 BRA `(.L_x_3) ;  /* 0x000000c800049947 */ /* 0x000fea0003800000 */
[----:B------:R-:W-:-:S06]  /*0670*/  UISETP.GT.U32.AND UP0, UPT, UR10, 0x1, UPT ;  /* 0x000000010a00788c */ /* 0x000fcc000bf04070 */
[----:B------:R-:W-:-:S13]  /*0680*/  PLOP3.LUT P0, PT, PT, PT, UP0, 0x80, 0x0 ;  /* 0x000000000000781c */ /* 0x000fda0003f0f008 */
[----:B0-----:R-:W-:Y:S05]  /*0690*/  @P0 EXIT ;  /* 0x000000000000094d */ /* 0x001fea0003800000 */
[----:B------:R-:W-:Y:S01]  /*06a0*/  ULDC.64 UR4, c[0x0][0x850] ;  /* 0x0002140000047ab9 */ /* 0x000fe20000000a00 */
[----:B------:R-:W-:Y:S01]  /*06b0*/  UMOV UR46, 0xffffffff ;  /* 0xffffffff002e7882 */ /* 0x000fe20000000000 */
[----:B------:R-:W-:Y:S01]  /*06c0*/  ISETP.GE.U32.AND P0, PT, R16, UR4, PT ;  /* 0x0000000410007c0c */ /* 0x000fe2000bf06070 */
[----:B------:R-:W-:Y:S01]  /*06d0*/  IMAD.MOV.U32 R152, RZ, RZ, -0x1 ;  /* 0xffffffffff987424 */ /* 0x000fe200078e00ff */
[----:B------:R-:W-:Y:S01]  /*06e0*/  PRMT R6, RZ, 0x7610, R6 ;  /* 0x00007610ff067816 */ /* 0x000fe20000000006 */
[----:B------:R-:W-:Y:S01]  /*06f0*/  IMAD.MOV.U32 R23, RZ, RZ, -0x1 ;  /* 0xffffffffff177424 */ /* 0x000fe200078e00ff */
[----:B------:R-:W-:-:S13]  /*0700*/  ISETP.GE.U32.AND.EX P0, PT, R17, UR5, PT, P0 ;  /* 0x0000000511007c0c */ /* 0x000fda000bf06100 */
[----:B------:R-:W-:Y:S05]  /*0710*/  @P0 BRA `(.L_x_4) ;  /* 0x0000000400580947 */ /* 0x000fea0003800000 */
[----:B------:R-:W0:Y:S01]  /*0720*/  LDC.64 R14, c[0x0][0x828] ;  /* 0x00020a00ff0e7b82 */ /* 0x000e220000000a00 */
[----:B------:R-:W-:Y:S02]  /*0730*/  IMAD.MOV.U32 R6, RZ, RZ, R16 ;  /* 0x000000ffff067224 */ /* 0x000fe400078e0010 */
[----:B------:R-:W-:-:S05]  /*0740*/  IMAD.MOV.U32 R7, RZ, RZ, R17 ;  /* 0x000000ffff077224 */ /* 0x000fca00078e0011 */
[----:B------:R-:W1:Y:S08]  /*0750*/  LDC R12, c[0x0][0x830] ;  /* 0x00020c00ff0c7b82 */ /* 0x000e700000000800 */
[----:B------:R-:W2:Y:S01]  /*0760*/  LDC.64 R20, c[0x0][0x820] ;  /* 0x00020800ff147b82 */ /* 0x000ea20000000a00 */
[----:B0-----:R-:W-:-:S04]  /*0770*/  ISETP.NE.U32.AND P0, PT, R14, RZ, PT ;  /* 0x000000ff0e00720c */ /* 0x001fc80003f05070 */
[----:B------:R-:W-:-:S13]  /*0780*/  ISETP.NE.AND.EX P0, PT, R15, RZ, PT, P0 ;  /* 0x000000ff0f00720c */ /* 0x000fda0003f05300 */
[----:B-12---:R-:W-:Y:S05]  /*0790*/  @!P0 BRA `(.L_x_5) ;  /* 0x0000000000288947 */ /* 0x006fea0003800000 */
[----:B------:R-:W0:Y:S02]  /*07a0*/  LDC R11, c[0x0][0x834] ;  /* 0x00020d00ff0b7b82 */ /* 0x000e240000000800 */
[----:B0-----:R-:W-:-:S05]  /*07b0*/  IADD3 R11, P0, R16, R11, RZ ;  /* 0x0000000b100b7210 */ /* 0x001fca0007f1e0ff */
[----:B------:R-:W-:-:S04]  /*07c0*/  IMAD.X R13, RZ, RZ, R17, P0 ;  /* 0x000000ffff0d7224 */ /* 0x000fc800000e0611 */
[----:B------:R-:W-:-:S04]  /*07d0*/  IMAD.WIDE.U32 R6, R13, R14, RZ ;  /* 0x0000000e0d067225 */ /* 0x000fc800078e00ff */
[----:B------:R-:W-:-:S04]  /*07e0*/  IMAD.WIDE.U32 R8, P0, R11, R15, R6 ;  /* 0x0000000f0b087225 */ /* 0x000fc80007800006 */
[----:B------:R-:W-:-:S04]  /*07f0*/  IMAD.WIDE.U32 R6, R11, R14, RZ ;  /* 0x0000000e0b067225 */ /* 0x000fc800078e00ff */
[----:B------:R-:W-:Y:S01]  /*0800*/  IMAD.X R11, RZ, RZ, RZ, P0 ;  /* 0x000000ffff0b7224 */ /* 0x000fe200000e06ff */
[----:B------:R-:W-:Y:S01]  /*0810*/  IADD3 RZ, P0, R7, R8, RZ ;  /* 0x0000000807ff7210 */ /* 0x000fe20007f1e0ff */
[----:B------:R-:W-:-:S04]  /*0820*/  IMAD.MOV.U32 R10, RZ, RZ, R9 ;  /* 0x000000ffff0a7224 */ /* 0x000fc800078e0009 */
[----:B------:R-:W-:-:S08]  /*0830*/  IMAD.WIDE.U32.X R6, R13, R15, R10, P0 ;  /* 0x0000000f0d067225 */ /* 0x000fd000000e040a */
.L_x_5:
[-CC-:B------:R-:W-:Y:S01]  /*0840*/  SHF.R.U64 R31, R6, R12.reuse, R7.reuse ;  /* 0x0000000c061f7219 */ /* 0x180fe20000001207 */
[----:B------:R-:W0:Y:S01]  /*0850*/  LDC R10, c[0x0][0x818] ;  /* 0x00020600ff0a7b82 */ /* 0x000e220000000800 */
[----:B------:R-:W-:Y:S01]  /*0860*/  SHF.R.U32.HI R6, RZ, R12, R7 ;  /* 0x0000000cff067219 */ /* 0x000fe20000011607 */
[----:B------:R-:W-:Y:S01]  /*0870*/  ULDC UR4, c[0x0][0x150] ;  /* 0x0000540000047ab9 */ /* 0x000fe20000000800 */
[----:B------:R-:W-:Y:S02]  /*0880*/  IADD3 R11, P0, RZ, -R31, RZ ;  /* 0x8000001fff0b7210 */ /* 0x000fe40007f1e0ff */
[----:B------:R-:W-:-:S03]  /*0890*/  I2FP.F32.U32 R5, R4 ;  /* 0x0000000400057245 */ /* 0x000fc60000201000 */
[----:B------:R-:W1:Y:S01]  /*08a0*/  LDC.64 R24, c[0x0][0x840] ;  /* 0x00021000ff187b82 */ /* 0x000e620000000a00 */
[----:B------:R-:W-:Y:S02]  /*08b0*/  IMAD.X R13, RZ, RZ, ~R6, P0 ;  /* 0x000000ffff0d7224 */ /* 0x000fe400000e0e06 */
[----:B------:R-:W-:Y:S01]  /*08c0*/  FMUL R5, R5, UR4 ;  /* 0x0000000405057c20 */ /* 0x000fe20008400000 */
[----:B------:R-:W-:Y:S01]  /*08d0*/  IMAD.WIDE.U32 R6, R11, R20, R16 ;  /* 0x000000140b067225 */ /* 0x000fe200078e0010 */
[----:B------:R-:W-:-:S03]  /*08e0*/  ULDC UR4, c[0x0][0x154] ;  /* 0x0000550000047ab9 */ /* 0x000fc60000000800 */
[----:B------:R-:W-:Y:S01]  /*08f0*/  IMAD R8, R13, R20, RZ ;  /* 0x000000140d087224 */ /* 0x000fe200078e02ff */
[----:B------:R-:W2:Y:S01]  /*0900*/  LDC R12, c[0x0][0x808] ;  /* 0x00020200ff0c7b82 */ /* 0x000ea20000000800 */
[----:B------:R-:W3:Y:S02]  /*0910*/  F2I.U32.TRUNC.NTZ R5, R5 ;  /* 0x0000000500057305 */ /* 0x000ee4000020f000 */
[----:B------:R-:W-:-:S04]  /*0920*/  IMAD R11, R11, R21, R8 ;  /* 0x000000150b0b7224 */ /* 0x000fc800078e0208 */
[----:B------:R-:W-:Y:S01]  /*0930*/  IMAD.IADD R7, R7, 0x1, R11 ;  /* 0x0000000107077824 */ /* 0x000fe200078e020b */
[----:B------:R-:W4:Y:S01]  /*0940*/  LDC R9, c[0x0][0x144] ;  /* 0x00005100ff097b82 */ /* 0x000f220000000800 */
[----:B------:R-:W-:-:S03]  /*0950*/  IMAD.MOV.U32 R11, RZ, RZ, 0x1 ;  /* 0x00000001ff0b7424 */ /* 0x000fc600078e00ff */
[----:B0-----:R-:W-:Y:S02]  /*0960*/  SHF.R.U64 R14, R6, R10, R7 ;  /* 0x0000000a060e7219 */ /* 0x001fe40000001207 */
[----:B------:R-:W-:Y:S02]  /*0970*/  I2FP.F32.U32 R6, R0 ;  /* 0x0000000000067245 */ /* 0x000fe40000201000 */
[----:B------:R-:W0:Y:S01]  /*0980*/  LDC R20, c[0x0][0x858] ;  /* 0x00021600ff147b82 */ /* 0x000e220000000800 */
[----:B-1----:R-:W-:Y:S01]  /*0990*/  ISETP.NE.U32.AND P0, PT, R24, RZ, PT ;  /* 0x000000ff1800720c */ /* 0x002fe20003f05070 */
[----:B---3--:R-:W-:Y:S02]  /*09a0*/  IMAD.MOV R8, RZ, RZ, -R5 ;  /* 0x000000ffff087224 */ /* 0x008fe400078e0a05 */
[----:B------:R-:W-:Y:S01]  /*09b0*/  FMUL R6, R6, UR4 ;  /* 0x0000000406067c20 */ /* 0x000fe20008400000 */
[----:B------:R-:W-:Y:S01]  /*09c0*/  SHF.R.U32.HI R5, RZ, R10, R7 ;  /* 0x0000000aff057219 */ /* 0x000fe20000011607 */
[----:B------:R-:W-:Y:S01]  /*09d0*/  IMAD.MOV.U32 R7, RZ, RZ, -0x1 ;  /* 0xffffffffff077424 */ /* 0x000fe200078e00ff */
[----:B------:R-:W-:Y:S01]  /*09e0*/  ISETP.NE.AND.EX P0, PT, R25, RZ, PT, P0 ;  /* 0x000000ff1900720c */ /* 0x000fe20003f05300 */
[----:B------:R1:W3:Y:S01]  /*09f0*/  F2I.U32.TRUNC.NTZ R13, R6 ;  /* 0x00000006000d7305 */ /* 0x0002e2000020f000 */
[----:B------:R-:W1:Y:S01]  /*0a00*/  LDC R15, c[0x0][0x148] ;  /* 0x00005200ff0f7b82 */ /* 0x000e620000000800 */
[----:B--2---:R-:W-:-:S02]  /*0a10*/  SHF.R.U64 R29, R14, R12, R5 ;  /* 0x0000000c0e1d7219 */ /* 0x004fc40000001205 */
[----:B------:R-:W-:-:S05]  /*0a20*/  SHF.R.U32.HI R5, RZ, R12, R5 ;  /* 0x0000000cff057219 */ /* 0x000fca0000011605 */
[----:B------:R-:W2:Y:S01]  /*0a30*/  LDC R23, c[0x0][0x800] ;  /* 0x00020000ff177b82 */ /* 0x000ea20000000800 */
[----:B----4-:R-:W-:-:S07]  /*0a40*/  IMAD R10, R9, R8, R4 ;  /* 0x00000008090a7224 */ /* 0x010fce00078e0204 */
[----:B------:R-:W4:Y:S01]  /*0a50*/  LDC R26, c[0x0][0x848] ;  /* 0x00021200ff1a7b82 */ /* 0x000f220000000800 */
[-C--:B0-----:R-:W-:Y:S02]  /*0a60*/  SHF.L.U32 R4, R7, R20.reuse, RZ ;  /* 0x0000001407047219 */ /* 0x081fe400000006ff */
[--C-:B------:R-:W-:Y:S02]  /*0a70*/  SHF.R.U64 R30, R29, R20, R5.reuse ;  /* 0x000000141d1e7219 */ /* 0x100fe40000001205 */
[----:B------:R-:W-:Y:S02]  /*0a80*/  LOP3.LUT R12, RZ, R4, RZ, 0x33, !PT ;  /* 0x00000004ff0c7212 */ /* 0x000fe400078e33ff */
[-C--:B------:R-:W-:Y:S01]  /*0a90*/  SHF.R.U32.HI R5, RZ, R20.reuse, R5 ;  /* 0x00000014ff057219 */ /* 0x080fe20000011605 */
[----:B------:R-:W0:Y:S01]  /*0aa0*/  LDC R27, c[0x0][0x838] ;  /* 0x00020e00ff1b7b82 */ /* 0x000e220000000800 */
[----:B------:R-:W-:Y:S01]  /*0ab0*/  SHF.L.U32 R11, R11, R20, RZ ;  /* 0x000000140b0b7219 */ /* 0x000fe200000006ff */
[----:B------:R-:W-:-:S06]  /*0ac0*/  IMAD.MOV.U32 R4, RZ, RZ, R30 ;  /* 0x000000ffff047224 */ /* 0x000fcc00078e001e */
[----:B------:R-:W0:Y:S01]  /*0ad0*/  LDC R28, c[0x0][0x810] ;  /* 0x00020400ff1c7b82 */ /* 0x000e220000000800 */
[----:B-1-3--:R-:W-:Y:S05]  /*0ae0*/  @!P0 BRA `(.L_x_6) ;  /* 0x0000000000288947 */ /* 0x00afea0003800000 */
[----:B------:R-:W1:Y:S02]  /*0af0*/  LDC R9, c[0x0][0x84c] ;  /* 0x00021300ff097b82 */ /* 0x000e640000000800 */
[----:B-1----:R-:W-:-:S05]  /*0b00*/  IADD3 R9, P0, R30, R9, RZ ;  /* 0x000000091e097210 */ /* 0x002fca0007f1e0ff */
        /* <DEDUP_REMOVED lines=8> */
.L_x_6:
[----:B----4-:R-:W-:Y:S01]  /*0b90*/  SHF.R.U64 R4, R4, R26, R5 ;  /* 0x0000001a04047219 */ /* 0x010fe20000001205 */
[----:B--2---:R-:W-:Y:S01]  /*0ba0*/  VIADD R5, R23, 0xffffffff ;  /* 0xffffffff17057836 */ /* 0x004fe20000000000 */
[----:B------:R-:W-:Y:S01]  /*0bb0*/  LOP3.LUT R12, R29, R12, RZ, 0xc0, !PT ;  /* 0x0000000c1d0c7212 */ /* 0x000fe200078ec0ff */
[----:B------:R-:W-:Y:S01]  /*0bc0*/  IMAD.MOV R13, RZ, RZ, -R13 ;  /* 0x000000ffff0d7224 */ /* 0x000fe200078e0a0d */
[----:B------:R-:W-:Y:S01]  /*0bd0*/  R2UR UR46, R31 ;  /* 0x000000001f2e72ca */ /* 0x000fe200000e0000 */
[----:B------:R-:W-:Y:S01]  /*0be0*/  IMAD.MOV R6, RZ, RZ, -R4 ;  /* 0x000000ffff067224 */ /* 0x000fe200078e0a04 */
[----:B------:R-:W-:Y:S01]  /*0bf0*/  LOP3.LUT R5, R14, R5, RZ, 0xc0, !PT ;  /* 0x000000050e057212 */ /* 0x000fe200078ec0ff */
[----:B------:R-:W-:Y:S02]  /*0c00*/  @P2 IMAD R10, R15, R13, R0 ;  /* 0x0000000d0f0a2224 */ /* 0x000fe400078e0200 */
[----:B------:R-:W-:Y:S02]  /*0c10*/  IMAD R11, R11, R4, R12 ;  /* 0x000000040b0b7224 */ /* 0x000fe400078e020c */
[----:B0-----:R-:W-:-:S02]  /*0c20*/  IMAD R0, R6, R27, R30 ;  /* 0x0000001b06007224 */ /* 0x001fc400078e021e */
[----:B------:R-:W-:Y:S02]  /*0c30*/  IMAD R10, R11, R28, R10 ;  /* 0x0000001c0b0a7224 */ /* 0x000fe400078e020a */
[----:B------:R-:W-:Y:S02]  /*0c40*/  IMAD R5, R0, R23, R5 ;  /* 0x0000001700057224 */ /* 0x000fe400078e0205 */
[----:B------:R-:W-:-:S03]  /*0c50*/  IMAD.MOV.U32 R6, RZ, RZ, 0x1 ;  /* 0x00000001ff067424 */ /* 0x000fc600078e00ff */
[----:B------:R-:W-:Y:S02]  /*0c60*/  SEL R23, R5, R10, !P2 ;  /* 0x0000000a05177207 */ /* 0x000fe40005000000 */
[----:B------:R-:W-:-:S07]  /*0c70*/  SEL R152, R10, R5, !P2 ;  /* 0x000000050a987207 */ /* 0x000fce0005000000 */
.L_x_4:
[----:B------:R-:W-:-:S08]  /*0c80*/  NOP ;  /* 0x0000000000007918 */ /* 0x000fd00000000000 */
[----:B------:R-:W0:Y:S02]  /*0c90*/  USETMAXREG.TRY_ALLOC.CTAPOOL UP0, 0xe8 ;  /* 0x000000e8000079c8 */ /* 0x000e240008000600 */
[----:B0-----:R-:W-:-:S13]  /*0ca0*/  PLOP3.LUT P0, PT, PT, PT, UP0, 0x80, 0x0 ;  /* 0x000000000000781c */ /* 0x001fda0003f0f008 */
[----:B------:R-:W-:Y:S05]  /*0cb0*/  @!P0 BRA `(.L_x_4) ;  /* 0xfffffffc00f08947 */ /* 0x000fea000383ffff */
[----:B------:R-:W-:Y:S01]  /*0cc0*/  ULDC.64 UR4, c[0x0][0x798] ;  /* 0x0001e60000047ab9 */ /* 0x000fe20000000a00 */
[----:B------:R-:W-:Y:S01]  /*0cd0*/  ULDC.64 UR38, c[0x0][0x208] ;  /* 0x0000820000267ab9 */ /* 0x000fe20000000a00 */
[----:B------:R-:W-:-:S04]  /*0ce0*/  ISETP.NE.U32.AND P0, PT, RZ, UR4, PT ;  /* 0x00000004ff007c0c */ /* 0x000fc8000bf05070 */
[----:B------:R-:W-:-:S13]  /*0cf0*/  ISETP.NE.AND.EX P0, PT, RZ, UR5, PT, P0 ;  /* 0x00000005ff007c0c */ /* 0x000fda000bf05300 */
[----:B------:R-:W-:Y:S05]  /*0d00*/  @!P0 BRA `(.L_x_7) ;  /* 0x00000000001c8947 */ /* 0x000fea0003800000 */
[----:B------:R-:W0:Y:S02]  /*0d10*/  LDC.64 R4, c[0x0][0x798] ;  /* 0x0001e600ff047b82 */ /* 0x000e240000000a00 */
[----:B0-----:R-:W2:Y:S02]  /*0d20*/  LDG.E.64 R4, desc[UR38][R4.64] ;  /* 0x0000002604047981 */ /* 0x001ea4000c1e1b00 */
[----:B--2---:R-:W-:-:S04]  /*0d30*/  ISETP.NE.U32.AND P0, PT, R4, RZ, PT ;  /* 0x000000ff0400720c */ /* 0x004fc80003f05070 */
[----:B------:R-:W-:-:S13]  /*0d40*/  ISETP.NE.AND.EX P0, PT, R5, RZ, PT, P0 ;  /* 0x000000ff0500720c */ /* 0x000fda0003f05300 */
[----:B------:R-:W-:Y:S05]  /*0d50*/  @!P0 BRA `(.L_x_7) ;  /* 0x0000000000088947 */ /* 0x000fea0003800000 */
[----:B------:R0:W5:Y:S01]  /*0d60*/  LD.E R164, desc[UR38][R4.64] ;  /* 0x0000002604a47980 */ /* 0x000162000c101900 */
[----:B------:R-:W-:Y:S05]  /*0d70*/  BRA `(.L_x_8) ;  /* 0x0000000000247947 */ /* 0x000fea0003800000 */
.L_x_7:
[----:B------:R-:W-:Y:S02]  /*0d80*/  ULDC.64 UR4, c[0x0][0x788] ;  /* 0x0001e20000047ab9 */ /* 0x000fe40000000a00 */
[----:B------:R-:W-:-:S04]  /*0d90*/  ISETP.NE.U32.AND P0, PT, RZ, UR4, PT ;  /* 0x00000004ff007c0c */ /* 0x000fc8000bf05070 */
[----:B------:R-:W-:-:S13]  /*0da0*/  ISETP.NE.AND.EX P0, PT, RZ, UR5, PT, P0 ;  /* 0x00000005ff007c0c */ /* 0x000fda000bf05300 */
[----:B------:R-:W-:Y:S05]  /*0db0*/  @!P0 BRA `(.L_x_9) ;  /* 0x00000000000c8947 */ /* 0x000fea0003800000 */
[----:B------:R-:W0:Y:S02]  /*0dc0*/  LDC.64 R164, c[0x0][0x788] ;  /* 0x0001e200ffa47b82 */ /* 0x000e240000000a00 */
[----:B0-----:R1:W5:Y:S01]  /*0dd0*/  LDG.E R164, desc[UR38][R164.64] ;  /* 0x00000026a4a47981 */ /* 0x001362000c1e1900 */
[----:B------:R-:W-:Y:S05]  /*0de0*/  BRA `(.L_x_8) ;  /* 0x0000000000087947 */ /* 0x000fea0003800000 */
.L_x_9:
[----:B------:R-:W-:Y:S02]  /*0df0*/  ULDC UR4, c[0x0][0x780] ;  /* 0x0001e00000047ab9 */ /* 0x000fe40000000800 */
[----:B------:R-:W-:-:S07]  /*0e00*/  IMAD.U32 R164, RZ, RZ, UR4 ;  /* 0x00000004ffa47e24 */ /* 0x000fce000f8e00ff */
.L_x_8:
[----:B------:R-:W-:Y:S02]  /*0e10*/  ULDC.64 UR4, c[0x0][0x7a0] ;  /* 0x0001e80000047ab9 */ /* 0x000fe40000000a00 */
[----:B------:R-:W-:-:S04]  /*0e20*/  ISETP.NE.U32.AND P0, PT, RZ, UR4, PT ;  /* 0x00000004ff007c0c */ /* 0x000fc8000bf05070 */
[----:B------:R-:W-:-:S13]  /*0e30*/  ISETP.NE.AND.EX P0, PT, RZ, UR5, PT, P0 ;  /* 0x00000005ff007c0c */ /* 0x000fda000bf05300 */
[----:B------:R-:W-:Y:S05]  /*0e40*/  @!P0 BRA `(.L_x_10) ;  /* 0x00000000001c8947 */ /* 0x000fea0003800000 */
[----:B0-----:R-:W0:Y:S02]  /*0e50*/  LDC.64 R4, c[0x0][0x7a0] ;  /* 0x0001e800ff047b82 */ /* 0x001e240000000a00 */
[----:B0-----:R-:W2:Y:S02]  /*0e60*/  LDG.E.64 R4, desc[UR38][R4.64] ;  /* 0x0000002604047981 */ /* 0x001ea4000c1e1b00 */
[----:B--2---:R-:W-:-:S04]  /*0e70*/  ISETP.NE.U32.AND P0, PT, R4, RZ, PT ;  /* 0x000000ff0400720c */ /* 0x004fc80003f05070 */
[----:B------:R-:W-:-:S13]  /*0e80*/  ISETP.NE.AND.EX P0, PT, R5, RZ, PT, P0 ;  /* 0x000000ff0500720c */ /* 0x000fda0003f05300 */
[----:B------:R-:W-:Y:S05]  /*0e90*/  @!P0 BRA `(.L_x_10) ;  /* 0x0000000000088947 */ /* 0x000fea0003800000 */
[----:B------:R0:W5:Y:S01]  /*0ea0*/  LD.E R153, desc[UR38][R4.64] ;  /* 0x0000002604997980 */ /* 0x000162000c101900 */
[----:B------:R-:W-:Y:S05]  /*0eb0*/  BRA `(.L_x_11) ;  /* 0x0000000000247947 */ /* 0x000fea0003800000 */
.L_x_10:
[----:B------:R-:W-:Y:S02]  /*0ec0*/  ULDC.64 UR4, c[0x0][0x790] ;  /* 0x0001e40000047ab9 */ /* 0x000fe40000000a00 */
[----:B------:R-:W-:-:S04]  /*0ed0*/  ISETP.NE.U32.AND P0, PT, RZ, UR4, PT ;  /* 0x00000004ff007c0c */ /* 0x000fc8000bf05070 */
[----:B------:R-:W-:-:S13]  /*0ee0*/  ISETP.NE.AND.EX P0, PT, RZ, UR5, PT, P0 ;  /* 0x00000005ff007c0c */ /* 0x000fda000bf05300 */
[----:B------:R-:W-:Y:S05]  /*0ef0*/  @!P0 BRA `(.L_x_12) ;  /* 0x00000000000c8947 */ /* 0x000fea0003800000 */
[----:B0-----:R-:W0:Y:S02]  /*0f00*/  LDC.64 R4, c[0x0][0x790] ;  /* 0x0001e400ff047b82 */ /* 0x001e240000000a00 */
[----:B0-----:R2:W5:Y:S01]  /*0f10*/  LDG.E R153, desc[UR38][R4.64] ;  /* 0x0000002604997981 */ /* 0x001562000c1e1900 */
[----:B------:R-:W-:Y:S05]  /*0f20*/  BRA `(.L_x_11) ;  /* 0x0000000000087947 */ /* 0x000fea0003800000 */
.L_x_12:
[----:B------:R-:W-:Y:S02]  /*0f30*/  ULDC UR4, c[0x0][0x784] ;  /* 0x0001e10000047ab9 */ /* 0x000fe40000000800 */
[----:B------:R-:W-:-:S07]  /*0f40*/  IMAD.U32 R153, RZ, RZ, UR4 ;  /* 0x00000004ff997e24 */ /* 0x000fce000f8e00ff */
.L_x_11:
[----:B------:R-:W-:-:S13]  /*0f50*/  LOP3.LUT P0, RZ, R6, 0xff, RZ, 0xc0, !PT ;  /* 0x000000ff06ff7812 */ /* 0x000fda000780c0ff */
[----:B------:R-:W-:Y:S05]  /*0f60*/  @!P0 EXIT ;  /* 0x000000000000894d */ /* 0x000fea0003800000 */
[----:B------:R-:W-:Y:S01]  /*0f70*/  IMAD.SHL.U32 R22, R22, 0x40, RZ ;  /* 0x0000004016167824 */ /* 0x000fe200078e00ff */
[----:B------:R-:W-:Y:S01]  /*0f80*/  ULDC UR4, c[0x0][0x28c] ;  /* 0x0000a30000047ab9 */ /* 0x000fe20000000800 */
[C---:B0-2---:R-:W-:Y:S01]  /*0f90*/  IMAD.SHL.U32 R5, R18.reuse, 0x4, RZ ;  /* 0x0000000412057824 */ /* 0x045fe200078e00ff */
[----:B------:R-:W-:Y:S01]  /*0fa0*/  UIADD3 UR4, UR4, 0x7f, URZ ;  /* 0x0000007f04047890 */ /* 0x000fe2000fffe03f */
[----:B------:R-:W-:Y:S01]  /*0fb0*/  IMAD.SHL.U32 R0, R18, 0x20, RZ ;  /* 0x0000002012007824 */ /* 0x000fe200078e00ff */
[----:B------:R-:W-:Y:S01]  /*0fc0*/  LOP3.LUT R22, R22, 0x1800, RZ, 0xc0, !PT ;  /* 0x0000180016167812 */ /* 0x000fe200078ec0ff */
[----:B------:R-:W-:Y:S01]  /*0fd0*/  IMAD.SHL.U32 R3, R3, 0x2000, RZ ;  /* 0x0000200003037824 */ /* 0x000fe200078e00ff */
[----:B------:R-:W-:Y:S01]  /*0fe0*/  USHF.R.S32.HI UR5, URZ, 0x1f, UR4 ;  /* 0x0000001f3f057899 */ /* 0x000fe20008011404 */
[----:B------:R-:W-:Y:S01]  /*0ff0*/  IMAD.MOV.U32 R155, RZ, RZ, RZ ;  /* 0x000000ffff9b7224 */ /* 0x000fe200078e00ff */
[--C-:B------:R-:W-:Y:S01]  /*1000*/  LOP3.LUT R7, R22, 0xc, R5.reuse, 0xf8, !PT ;  /* 0x0000000c16077812 */ /* 0x100fe200078ef805 */
[----:B------:R-:W-:Y:S01]  /*1010*/  UMOV UR40, URZ ;  /* 0x0000003f00287c82 */ /* 0x000fe20008000000 */
[----:B------:R-:W-:Y:S01]  /*1020*/  LOP3.LUT R4, R0, 0x300, RZ, 0xc0, !PT ;  /* 0x0000030000047812 */ /* 0x000fe200078ec0ff */
[----:B------:R-:W-:Y:S01]  /*1030*/  ULEA.HI UR5, UR5, UR4, URZ, 0x7 ;  /* 0x0000000405057291 */ /* 0x000fe2000f8f383f */
[----:B------:R-:W-:Y:S01]  /*1040*/  LOP3.LUT R0, R7, 0x80, R0, 0xf8, !PT ;  /* 0x0000008007007812 */ /* 0x000fe200078ef800 */
[----:B------:R-:W-:Y:S01]  /*1050*/  UMOV UR41, URZ ;  /* 0x0000003f00297c82 */ /* 0x000fe20008000000 */
[----:B------:R-:W-:Y:S01]  /*1060*/  LOP3.LUT R4, R4, 0x60, R5, 0xf8, !PT ;  /* 0x0000006004047812 */ /* 0x000fe200078ef805 */
[----:B------:R-:W-:Y:S01]  /*1070*/  USHF.R.S32.HI UR43, URZ, 0x7, UR5 ;  /* 0x000000073f2b7899 */ /* 0x000fe20008011405 */
[----:B------:R-:W-:-:S04]  /*1080*/  LOP3.LUT R3, R0, 0x2000, R3, 0xf8, !PT ;  /* 0x0000200000037812 */ /* 0x000fc800078ef803 */
[----:B------:R-:W-:-:S04]  /*1090*/  LOP3.LUT R3, R3, R4, RZ, 0xfc, !PT ;  /* 0x0000000403037212 */ /* 0x000fc800078efcff */
[C---:B------:R-:W-:Y:S01]  /*10a0*/  LEA.HI R22, R3.reuse, 0x800, RZ, 0x1f ;  /* 0x0000080003167811 */ /* 0x040fe200078ff8ff */
[----:B------:R-:W-:-:S05]  /*10b0*/  IMAD.SHL.U32 R154, R3, 0x4, RZ ;  /* 0x00000004039a7824 */ /* 0x000fca00078e00ff */
[----:B------:R-:W-:-:S07]  /*10c0*/  LOP3.LUT R154, R154, 0x4, RZ, 0xc0, !PT ;  /* 0x000000049a9a7812 */ /* 0x000fce00078ec0ff */
.L_x_319:
[----:B0-----:R-:W0:Y:S01]  /*10d0*/  S2UR UR4, SR_CgaCtaId ;  /* 0x00000000000479c3 */ /* 0x001e220000008800 */
[----:B------:R-:W-:Y:S02]  /*10e0*/  UMOV UR44, 0x400 ;  /* 0x00000400002c7882 */ /* 0x000fe40000000000 */
[----:B0-----:R-:W-:-:S04]  /*10f0*/  ULEA UR44, UR4, UR44, 0x18 ;  /* 0x0000002c042c7291 */ /* 0x001fc8000f8ec03f */
[----:B------:R-:W-:-:S04]  /*1100*/  UIADD3 UR4, UR44, 0x800, URZ ;  /* 0x000008002c047890 */ /* 0x000fc8000fffe03f */
[----:B------:R-:W-:-:S06]  /*1110*/  ULOP3.LUT UP0, URZ, UR4, 0x1bf, URZ, 0xc0, !UPT ;  /* 0x000001bf043f7892 */ /* 0x000fcc000f80c03f */
[----:B------:R-:W-:-:S13]  /*1120*/  PLOP3.LUT P0, PT, PT, PT, UP0, 0x80, 0x0 ;  /* 0x000000000000781c */ /* 0x000fda0003f0f008 */
[----:B-1-34-:R-:W-:Y:S05]  /*1130*/  @!P0 BRA `(.L_x_13) ;  /* 0x0000000000408947 */ /* 0x01afea0003800000 */
[----:B------:R-:W-:Y:S01]  /*1140*/  MOV R0, 0x0 ;  /* 0x0000000000007802 */ /* 0x000fe20000000f00 */
[----:B------:R-:W-:Y:S01]  /*1150*/  ULDC.64 UR4, c[0x4][0x88] ;  /* 0x0100220000047ab9 */ /* 0x000fe20000000a00 */
[----:B------:R-:W-:Y:S01]  /*1160*/  ULDC.64 UR6, c[0x4][0x8] ;  /* 0x0100020000067ab9 */ /* 0x000fe20000000a00 */
[----:B------:R-:W-:Y:S01]  /*1170*/  IMAD.U32 R4, RZ, RZ, UR4 ;  /* 0x00000004ff047e24 */ /* 0x000fe2000f8e00ff */
[----:B------:R0:W2:Y:S01]  /*1180*/  LDC.64 R14, c[0x4][R0] ;  /* 0x01000000000e7b82 */ /* 0x0000a20000000a00 */
[----:B------:R-:W-:Y:S01]  /*1190*/  IMAD.U32 R5, RZ, RZ, UR5 ;  /* 0x00000005ff057e24 */ /* 0x000fe2000f8e00ff */
[----:B------:R-:W-:Y:S01]  /*11a0*/  ULDC.64 UR4, c[0x4][0x90] ;  /* 0x0100240000047ab9 */ /* 0x000fe20000000a00 */
[----:B------:R-:W-:Y:S02]  /*11b0*/  IMAD.U32 R10, RZ, RZ, UR6 ;  /* 0x00000006ff0a7e24 */ /* 0x000fe4000f8e00ff */
[----:B------:R-:W-:Y:S02]  /*11c0*/  IMAD.U32 R6, RZ, RZ, UR4 ;  /* 0x00000004ff067e24 */ /* 0x000fe4000f8e00ff */
[----:B------:R-:W-:-:S02]  /*11d0*/  IMAD.U32 R7, RZ, RZ, UR5 ;  /* 0x00000005ff077e24 */ /* 0x000fc4000f8e00ff */
[----:B------:R-:W-:Y:S02]  /*11e0*/  IMAD.U32 R11, RZ, RZ, UR7 ;  /* 0x00000007ff0b7e24 */ /* 0x000fe4000f8e00ff */
[----:B------:R-:W-:Y:S02]  /*11f0*/  IMAD.MOV.U32 R8, RZ, RZ, 0x70 ;  /* 0x00000070ff087424 */ /* 0x000fe400078e00ff */
[----:B------:R-:W-:Y:S02]  /*1200*/  IMAD.MOV.U32 R12, RZ, RZ, 0x1 ;  /* 0x00000001ff0c7424 */ /* 0x000fe400078e00ff */
[----:B0-----:R-:W-:-:S07]  /*1210*/  IMAD.MOV.U32 R13, RZ, RZ, RZ ;  /* 0x000000ffff0d7224 */ /* 0x001fce00078e00ff */
[----:B------:R-:W-:-:S07]  /*1220*/  LEPC R20, `(.L_x_13) ;  /* 0x000000001014794e */ /* 0x000fce0000000000 */
[----:B-12--5:R-:W-:Y:S05]  /*1230*/  CALL.ABS.NOINC R14 ;  /* 0x000000000e007343 */ /* 0x026fea0003c00000 */
.L_x_13:
[----:B------:R-:W-:Y:S01]  /*1240*/  ULOP3.LUT UR4, UR42, 0x1, URZ, 0xfc, !UPT ;  /* 0x000000012a047892 */ /* 0x000fe2000f8efc3f */
[----:B------:R-:W-:Y:S02]  /*1250*/  LOP3.LUT R13, R18, 0x80, RZ, 0xc0, !PT ;  /* 0x00000080120d7812 */ /* 0x000fe400078ec0ff */
[----:B------:R-:W-:Y:S02]  /*1260*/  LOP3.LUT R19, R19, 0xfffffffe, RZ, 0xc0, !PT ;  /* 0xfffffffe13137812 */ /* 0x000fe400078ec0ff */
[----:B------:R-:W-:Y:S01]  /*1270*/  SHF.R.U32.HI R13, RZ, 0x7, R13 ;  /* 0x00000007ff0d7819 */ /* 0x000fe2000001160d */
[----:B------:R-:W-:Y:S01]  /*1280*/  IMAD.U32 R167, RZ, RZ, UR4 ;  /* 0x00000004ffa77e24 */ /* 0x000fe2000f8e00ff */
[----:B------:R-:W-:-:S04]  /*1290*/  UMOV UR4, 0xffffffff ;  /* 0xffffffff00047882 */ /* 0x000fc80000000000 */
[----:B------:R-:W-:-:S13]  /*12a0*/  ISETP.NE.AND P1, PT, R167, 0x3, PT ;  /* 0x00000003a700780c */ /* 0x000fda0003f25270 */
[----:B------:R-:W-:Y:S01]  /*12b0*/  @P1 LOP3.LUT R19, R19, 0x1, RZ, 0xfc, !PT ;  /* 0x0000000113131812 */ /* 0x000fe200078efcff */
[----:B------:R-:W-:Y:S06]  /*12c0*/  BRA.DIV UR4, `(.L_x_14) ;  /* 0x000000d604bc7947 */ /* 0x000fec000b800000 */
.L_x_353:
[----:B------:R-:W-:Y:S05]  /*12d0*/  @!P1 BRA `(.L_x_15) ;  /* 0x0000000000049947 */ /* 0x000fea0003800000 */
[----:B------:R-:W-:Y:S01]  /*12e0*/  BPT.TRAP 0x1 ;  /* 0x000000040000795c */ /* 0x000fe20000300000 */
.L_x_15:
[----:B------:R-:W-:Y:S02]  /*12f0*/  IMAD.U32 R3, RZ, RZ, UR41 ;  /* 0x00000029ff037e24 */ /* 0x000fe4000f8e00ff */
[----:B------:R-:W-:-:S03]  /*1300*/  IMAD.U32 R0, RZ, RZ, UR40 ;  /* 0x00000028ff007e24 */ /* 0x000fc6000f8e00ff */
[----:B------:R-:W-:Y:S02]  /*1310*/  LEA R3, R3, UR44, 0x3 ;  /* 0x0000002c03037c11 */ /* 0x000fe4000f8e18ff */
[----:B------:R-:W-:-:S04]  /*1320*/  SHF.L.U32 R0, R0, 0x1f, RZ ;  /* 0x0000001f00007819 */ /* 0x000fc800000006ff */
[----:B------:R0:W2:Y:S01]  /*1330*/  SYNCS.PHASECHK.TRANS64.TRYWAIT P0, [R3+URZ], R0 ;  /* 0x00000000030075a7 */ /* 0x0000a2000800017f */
[----:B------:R-:W-:Y:S05]  /*1340*/  @!P1 BRA `(.L_x_16) ;  /* 0x0000000000049947 */ /* 0x000fea0003800000 */
[----:B------:R-:W-:Y:S01]  /*1350*/  BPT.TRAP 0x1 ;  /* 0x000000040000795c */ /* 0x000fe20000300000 */
.L_x_16:
[----:B--2---:R-:W-:Y:S05]  /*1360*/  @P0 BRA `(.L_x_17) ;  /* 0x0000000000080947 */ /* 0x004fea0003800000 */
[----:B------:R-:W2:Y:S02]  /*1370*/  SYNCS.PHASECHK.TRANS64.TRYWAIT P0, [R3+URZ], R0 ;  /* 0x00000000030075a7 */ /* 0x000ea4000800017f */
[----:B--2---:R-:W-:Y:S05]  /*1380*/  @!P0 BRA `(.L_x_18) ;  /* 0x000000d400a88947 */ /* 0x004fea0003800000 */
.L_x_17:
[----:B------:R-:W-:-:S13]  /*1390*/  ISETP.NE.AND P0, PT, R167, 0x3, PT ;  /* 0x00000003a700780c */ /* 0x000fda0003f05270 */
[----:B------:R-:W-:Y:S05]  /*13a0*/  @!P0 BRA `(.L_x_19) ;  /* 0x0000000000048947 */ /* 0x000fea0003800000 */
[----:B------:R-:W-:Y:S01]  /*13b0*/  BPT.TRAP 0x1 ;  /* 0x000000040000795c */ /* 0x000fe20000300000 */
.L_x_19:
[----:B------:R-:W-:Y:S01]  /*13c0*/  UIADD3 UR4, UR41, 0x1, URZ ;  /* 0x0000000129047890 */ /* 0x000fe2000fffe03f */
[----:B------:R-:W-:Y:S01]  /*13d0*/  LOP3.LUT R19, R19, 0xfffffffb, RZ, 0xc0, !PT ;  /* 0xfffffffb13137812 */ /* 0x000fe200078ec0ff */
[----:B------:R-:W-:Y:S02]  /*13e0*/  BSSY B6, `(.L_x_20) ;  /* 0x000001e000067945 */ /* 0x000fe40003800000 */
[----:B------:R-:W-:-:S04]  /*13f0*/  UISETP.NE.AND UP0, UPT, UR4, 0x7, UPT ;  /* 0x000000070400788c */ /* 0x000fc8000bf05270 */
[----:B------:R-:W-:Y:S02]  /*1400*/  USEL UR5, URZ, 0x1, UP0 ;  /* 0x000000013f057887 */ /* 0x000fe40008000000 */
[----:B------:R-:W-:Y:S02]  /*1410*/  USEL UR4, UR4, URZ, UP0 ;  /* 0x0000003f04047287 */ /* 0x000fe40008000000 */
[----:B------:R-:W-:Y:S02]  /*1420*/  ULOP3.LUT UR5, UR40, UR5, URZ, 0x3c, !UPT ;  /* 0x0000000528057292 */ /* 0x000fe4000f8e3c3f */
[----:B------:R-:W-:-:S04]  /*1430*/  ULEA UR4, UR4, UR44, 0x3 ;  /* 0x0000002c04047291 */ /* 0x000fc8000f8e183f */
[----:B0-2---:R-:W-:-:S05]  /*1440*/  IMAD.U32 R0, RZ, RZ, UR5 ;  /* 0x00000005ff007e24 */ /* 0x005fca000f8e00ff */
[----:B------:R-:W-:-:S04]  /*1450*/  SHF.L.U32 R0, R0, 0x1f, RZ ;  /* 0x0000001f00007819 */ /* 0x000fc800000006ff */
[----:B------:R-:W0:Y:S01]  /*1460*/  SYNCS.PHASECHK.TRANS64.TRYWAIT P0, [UR4], R0 ;  /* 0x00000000ff0075a7 */ /* 0x000e220008000144 */
[----:B------:R-:W-:-:S06]  /*1470*/  USHF.L.U32 UR4, UR41, 0x11, URZ ;  /* 0x0000001129047899 */ /* 0x000fcc000800063f */
[----:B------:R-:W-:Y:S02]  /*1480*/  LOP3.LUT R24, R154, UR4, RZ, 0xfc, !PT ;  /* 0x000000049a187c12 */ /* 0x000fe4000f8efcff */
[----:B0-----:R-:W-:Y:S02]  /*1490*/  @P0 LOP3.LUT R19, R19, 0x4, RZ, 0xfc, !PT ;  /* 0x0000000413130812 */ /* 0x001fe400078efcff */
[----:B------:R-:W-:-:S13]  /*14a0*/  LOP3.LUT P0, RZ, R24, 0x4, RZ, 0xc0, !PT ;  /* 0x0000000418ff7812 */ /* 0x000fda000780c0ff */
[----:B------:R-:W-:Y:S05]  /*14b0*/  @!P0 BRA `(.L_x_21) ;  /* 0x0000000000408947 */ /* 0x000fea0003800000 */
        /* <DEDUP_REMOVED lines=16> */
.L_x_21:
[----:B------:R-:W-:Y:S05]  /*15c0*/  BSYNC B6 ;  /* 0x0000000000067941 */ /* 0x000fea0003800000 */
.L_x_20:
[----:B------:R-:W-:Y:S01]  /*15d0*/  SHF.R.U64 R3, R24, 0x3, RZ ;  /* 0x0000000318037819 */ /* 0x000fe200000012ff */
[----:B------:R-:W-:Y:S01]  /*15e0*/  IMAD.MOV.U32 R166, RZ, RZ, 0x20 ;  /* 0x00000020ffa67424 */ /* 0x000fe200078e00ff */
[----:B------:R-:W-:Y:S01]  /*15f0*/  LOP3.LUT P0, RZ, R18, 0x8, RZ, 0xc0, !PT ;  /* 0x0000000812ff7812 */ /* 0x000fe2000780c0ff */
[----:B------:R-:W-:Y:S01]  /*1600*/  IMAD.U32 R9, RZ, RZ, UR41 ;  /* 0x00000029ff097e24 */ /* 0x000fe2000f8e00ff */
[----:B------:R-:W-:Y:S01]  /*1610*/  IADD3 R0, R22, UR44, R3 ;  /* 0x0000002c16007c10 */ /* 0x000fe2000fffe003 */
[----:B------:R-:W-:Y:S01]  /*1620*/  BSSY B6, `(.L_x_22) ;  /* 0x0000022000067945 */ /* 0x000fe20003800000 */
[----:B------:R-:W-:-:S03]  /*1630*/  SEL R166, R166, 0xffffffe0, !P0 ;  /* 0xffffffe0a6a67807 */ /* 0x000fc60004000000 */
[----:B------:R-:W-:Y:S02]  /*1640*/  LDS.U16 R3, [R0+0x200] ;  /* 0x0002000000037984 */ /* 0x000fe40000000400 */
[----:B------:R-:W-:Y:S02]  /*1650*/  IMAD R24, R9, 0x8000, R166 ;  /* 0x0000800009187824 */ /* 0x000fe400078e02a6 */
[----:B------:R-:W0:Y:S02]  /*1660*/  LDS.U16 R4, [R0] ;  /* 0x0000000000047984 */ /* 0x000e240000000400 */
[----:B------:R-:W-:Y:S02]  /*1670*/  IMAD.WIDE R24, R24, 0x4, RZ ;  /* 0x0000000418187825 */ /* 0x000fe400078e02ff */
[----:B------:R-:W-:Y:S01]  /*1680*/  LDS.U16 R5, [R0+0x208] ;  /* 0x0002080000057984 */ /* 0x000fe20000000400 */
[----:B------:R-:W-:-:S03]  /*1690*/  LOP3.LUT R31, R24, R154, RZ, 0xfc, !PT ;  /* 0x0000009a181f7212 */ /* 0x000fc600078efcff */
[----:B------:R-:W2:Y:S01]  /*16a0*/  LDS.U16 R6, [R0+0x8] ;  /* 0x0000080000067984 */ /* 0x000ea20000000400 */
[----:B------:R-:W-:-:S03]  /*16b0*/  LOP3.LUT P0, RZ, R31, 0x4, RZ, 0xc0, !PT ;  /* 0x000000041fff7812 */ /* 0x000fc6000780c0ff */
[----:B------:R-:W-:Y:S04]  /*16c0*/  LDS.U16 R7, [R0+0x2200] ;  /* 0x0022000000077984 */ /* 0x000fe80000000400 */
[----:B------:R-:W3:Y:S04]  /*16d0*/  LDS.U16 R8, [R0+0x2000] ;  /* 0x0020000000087984 */ /* 0x000ee80000000400 */
[----:B------:R4:W1:Y:S04]  /*16e0*/  LDS.U16 R29, [R0+0x2008] ;  /* 0x00200800001d7984 */ /* 0x0008680000000400 */
[----:B------:R4:W1:Y:S01]  /*16f0*/  LDS.U16 R30, [R0+0x2208] ;  /* 0x00220800001e7984 */ /* 0x0008620000000400 */
[----:B0-----:R-:W-:-:S02]  /*1700*/  PRMT R26, R4, 0x5410, R3 ;  /* 0x00005410041a7816 */ /* 0x001fc40000000003 */
[----:B--2---:R-:W-:Y:S02]  /*1710*/  PRMT R27, R6, 0x5410, R5 ;  /* 0x00005410061b7816 */ /* 0x004fe40000000005 */
[----:B---3--:R-:W-:Y:S01]  /*1720*/  PRMT R28, R8, 0x5410, R7 ;  /* 0x00005410081c7816 */ /* 0x008fe20000000007 */
[----:B----4-:R-:W-:Y:S06]  /*1730*/  @!P0 BRA `(.L_x_23) ;  /* 0x0000000000408947 */ /* 0x010fec0003800000 */
        /* <DEDUP_REMOVED lines=16> */
.L_x_23:
[----:B------:R-:W-:Y:S05]  /*1840*/  BSYNC B6 ;  /* 0x0000000000067941 */ /* 0x000fea0003800000 */
.L_x_22:
[C---:B------:R-:W-:Y:S01]  /*1850*/  LOP3.LUT R4, R26.reuse, 0xf0f0f0f0, RZ, 0xc0, !PT ;  /* 0xf0f0f0f01a047812 */ /* 0x040fe200078ec0ff */
[----:B------:R-:W-:Y:S01]  /*1860*/  IMAD.SHL.U32 R0, R26, 0x10, RZ ;  /* 0x000000101a007824 */ /* 0x000fe200078e00ff */
[----:B------:R-:W-:Y:S01]  /*1870*/  LOP3.LUT R9, R28, 0xf0f0f0f0, RZ, 0xc0, !PT ;  /* 0xf0f0f0f01c097812 */ /* 0x000fe200078ec0ff */
[----:B------:R-:W-:Y:S05]  /*1880*/  WARPSYNC.ALL ;  /* 0x0000000000007948 */ /* 0x000fea0003800000 */
[----:B------:R-:W-:Y:S02]  /*1890*/  PRMT R3, R4, 0xba98, R4 ;  /* 0x0000ba9804037816 */ /* 0x000fe40000000004 */
[----:B------:R-:W-:-:S02]  /*18a0*/  LOP3.LUT R0, R0, 0xf0f0f0f0, RZ, 0xc0, !PT ;  /* 0xf0f0f0f000007812 */ /* 0x000fc400078ec0ff */
[----:B------:R-:W-:Y:S02]  /*18b0*/  LOP3.LUT R5, R3, 0xf0f0f0f0, RZ, 0xc0, !PT ;  /* 0xf0f0f0f003057812 */ /* 0x000fe400078ec0ff */
[----:B------:R-:W-:Y:S02]  /*18c0*/  LOP3.LUT R6, R27, 0xf0f0f0f0, RZ, 0xc0, !PT ;  /* 0xf0f0f0f01b067812 */ /* 0x000fe400078ec0ff */
[----:B------:R-:W-:Y:S02]  /*18d0*/  PRMT R3, R0, 0xba98, R0 ;  /* 0x0000ba9800037816 */ /* 0x000fe40000000000 */
[----:B------:R-:W-:Y:S02]  /*18e0*/  PRMT R8, R9, 0xba98, R9 ;  /* 0x0000ba9809087816 */ /* 0x000fe40000000009 */
[----:B------:R-:W-:Y:S02]  /*18f0*/  PRMT R7, R6, 0xba98, R6 ;  /* 0x0000ba9806077816 */ /* 0x000fe40000000006 */
[----:B------:R-:W-:-:S02]  /*1900*/  LOP3.LUT R3, R3, 0xf0f0f0f0, RZ, 0xc0, !PT ;  /* 0xf0f0f0f003037812 */ /* 0x000fc400078ec0ff */
[----:B------:R-:W-:Y:S02]  /*1910*/  SHF.R.U64 R25, R31, 0x3, R25 ;  /* 0x000000031f197819 */ /* 0x000fe40000001219 */
[----:B------:R-:W-:Y:S02]  /*1920*/  LOP3.LUT R10, R8, 0xf0f0f0f0, RZ, 0xc0, !PT ;  /* 0xf0f0f0f0080a7812 */ /* 0x000fe400078ec0ff */
[----:B------:R-:W-:Y:S01]  /*1930*/  LEA.HI R8, R4, R5, RZ, 0x1c ;  /* 0x0000000504087211 */ /* 0x000fe200078fe0ff */
[----:B------:R-:W-:Y:S01]  /*1940*/  IMAD.SHL.U32 R4, R27, 0x10, RZ ;  /* 0x000000101b047824 */ /* 0x000fe200078e00ff */
[----:B------:R-:W-:Y:S01]  /*1950*/  LOP3.LUT R7, R7, 0xf0f0f0f0, RZ, 0xc0, !PT ;  /* 0xf0f0f0f007077812 */ /* 0x000fe200078ec0ff */
[----:B------:R-:W-:Y:S01]  /*1960*/  IMAD.SHL.U32 R5, R28, 0x10, RZ ;  /* 0x000000101c057824 */ /* 0x000fe200078e00ff */
[----:B------:R-:W-:Y:S02]  /*1970*/  LEA.HI R161, R0, R3, RZ, 0x1c ;  /* 0x0000000300a17211 */ /* 0x000fe400078fe0ff */
[----:B------:R-:W-:-:S02]  /*1980*/  IADD3 R0, R22, UR44, R25 ;  /* 0x0000002c16007c10 */ /* 0x000fc4000fffe019 */
[----:B------:R-:W-:Y:S02]  /*1990*/  LEA.HI R163, R6, R7, RZ, 0x1c ;  /* 0x0000000706a37211 */ /* 0x000fe400078fe0ff */
[----:B------:R-:W-:Y:S01]  /*19a0*/  LOP3.LUT R7, R4, 0xf0f0f0f0, RZ, 0xc0, !PT ;  /* 0xf0f0f0f004077812 */ /* 0x000fe200078ec0ff */
[----:B------:R-:W-:Y:S01]  /*19b0*/  LDS.U16 R178, [R0+0x200] ;  /* 0x0002000000b27984 */ /* 0x000fe20000000400 */
[----:B------:R-:W-:Y:S02]  /*19c0*/  LOP3.LUT R11, R5, 0xf0f0f0f0, RZ, 0xc0, !PT ;  /* 0xf0f0f0f0050b7812 */ /* 0x000fe400078ec0ff */
[----:B-1----:R-:W-:Y:S01]  /*19d0*/  PRMT R12, R29, 0x5410, R30 ;  /* 0x000054101d0c7816 */ /* 0x002fe2000000001e */
[----:B------:R-:W0:Y:S01]  /*19e0*/  LDS.U16 R3, [R0] ;  /* 0x0000000000037984 */ /* 0x000e220000000400 */
[----:B------:R-:W-:Y:S02]  /*19f0*/  LEA.HI R157, R9, R10, RZ, 0x1c ;  /* 0x0000000a099d7211 */ /* 0x000fe400078fe0ff */
[C---:B------:R-:W-:Y:S01]  /*1a00*/  LOP3.LUT R15, R12.reuse, 0xf0f0f0f0, RZ, 0xc0, !PT ;  /* 0xf0f0f0f00c0f7812 */ /* 0x040fe200078ec0ff */
[----:B------:R-:W-:Y:S01]  /*1a10*/  LDS.U16 R177, [R0+0x208] ;  /* 0x0002080000b17984 */ /* 0x000fe20000000400 */
[----:B------:R-:W-:Y:S01]  /*1a20*/  IMAD.SHL.U32 R9, R12, 0x10, RZ ;  /* 0x000000100c097824 */ /* 0x000fe200078e00ff */
[----:B------:R-:W-:-:S02]  /*1a30*/  PRMT R12, R11, 0xba98, R11 ;  /* 0x0000ba980b0c7816 */ /* 0x000fc4000000000b */
[----:B------:R-:W1:Y:S01]  /*1a40*/  LDS.U16 R4, [R0+0x8] ;  /* 0x0000080000047984 */ /* 0x000e620000000400 */
[----:B------:R-:W-:Y:S02]  /*1a50*/  PRMT R20, R15, 0xba98, R15 ;  /* 0x0000ba980f147816 */ /* 0x000fe4000000000f */
[----:B------:R-:W-:Y:S01]  /*1a60*/  LOP3.LUT R13, R9, 0xf0f0f0f0, RZ, 0xc0, !PT ;  /* 0xf0f0f0f0090d7812 */ /* 0x000fe200078ec0ff */
[----:B------:R-:W-:Y:S01]  /*1a70*/  LDS.U16 R176, [R0+0x2200] ;  /* 0x0022000000b07984 */ /* 0x000fe20000000400 */
[----:B------:R-:W-:Y:S02]  /*1a80*/  PRMT R9, R7, 0xba98, R7 ;  /* 0x0000ba9807097816 */ /* 0x000fe40000000007 */
[----:B------:R-:W-:Y:S01]  /*1a90*/  PRMT R14, R13, 0xba98, R13 ;  /* 0x0000ba980d0e7816 */ /* 0x000fe2000000000d */
[----:B------:R-:W2:Y:S01]  /*1aa0*/  LDS.U16 R5, [R0+0x2000] ;  /* 0x0020000000057984 */ /* 0x000ea20000000400 */
[----:B------:R-:W-:Y:S02]  /*1ab0*/  LOP3.LUT R10, R9, 0xf0f0f0f0, RZ, 0xc0, !PT ;  /* 0xf0f0f0f0090a7812 */ /* 0x000fe400078ec0ff */
[----:B------:R-:W-:Y:S01]  /*1ac0*/  LOP3.LUT R12, R12, 0xf0f0f0f0, RZ, 0xc0, !PT ;  /* 0xf0f0f0f00c0c7812 */ /* 0x000fe200078ec0ff */
[----:B------:R-:W-:Y:S01]  /*1ad0*/  LDS.U16 R175, [R0+0x2208] ;  /* 0x0022080000af7984 */ /* 0x000fe20000000400 */
[----:B------:R-:W-:-:S02]  /*1ae0*/  LOP3.LUT R20, R20, 0xf0f0f0f0, RZ, 0xc0, !PT ;  /* 0xf0f0f0f014147812 */ /* 0x000fc400078ec0ff */
[----:B------:R-:W-:Y:S01]  /*1af0*/  LOP3.LUT R14, R14, 0xf0f0f0f0, RZ, 0xc0, !PT ;  /* 0xf0f0f0f00e0e7812 */ /* 0x000fe200078ec0ff */
[----:B------:R-:W3:Y:S01]  /*1b00*/  LDS.U16 R6, [R0+0x2008] ;  /* 0x0020080000067984 */ /* 0x000ee20000000400 */
[----:B------:R-:W-:Y:S02]  /*1b10*/  LEA.HI R10, R7, R10, RZ, 0x1c ;  /* 0x0000000a070a7211 */ /* 0x000fe400078fe0ff */
[----:B------:R-:W-:Y:S02]  /*1b20*/  LEA.HI R12, R11, R12, RZ, 0x1c ;  /* 0x0000000c0b0c7211 */ /* 0x000fe400078fe0ff */
[----:B------:R-:W-:Y:S02]  /*1b30*/  LEA.HI R15, R15, R20, RZ, 0x1c ;  /* 0x000000140f0f7211 */ /* 0x000fe400078fe0ff */
[----:B------:R-:W-:Y:S02]  /*1b40*/  LEA.HI R14, R13, R14, RZ, 0x1c ;  /* 0x0000000e0d0e7211 */ /* 0x000fe400078fe0ff */
[----:B------:R-:W-:-:S02]  /*1b50*/  PRMT R160, R161, 0x5140, R8 ;  /* 0x00005140a1a07816 */ /* 0x000fc40000000008 */
[----:B------:R-:W-:Y:S02]  /*1b60*/  PRMT R162, R10, 0x5140, R163 ;  /* 0x000051400aa27816 */ /* 0x000fe400000000a3 */
[----:B------:R-:W-:Y:S02]  /*1b70*/  PRMT R156, R12, 0x5140, R157 ;  /* 0x000051400c9c7816 */ /* 0x000fe4000000009d */
[----:B------:R-:W-:Y:S02]  /*1b80*/  PRMT R161, R161, 0x7362, R8 ;  /* 0x00007362a1a17816 */ /* 0x000fe40000000008 */
[----:B------:R-:W-:Y:S02]  /*1b90*/  PRMT R163, R10, 0x7362, R163 ;  /* 0x000073620aa37816 */ /* 0x000fe400000000a3 */
[----:B------:R-:W-:Y:S02]  /*1ba0*/  PRMT R157, R12, 0x7362, R157 ;  /* 0x000073620c9d7816 */ /* 0x000fe4000000009d */
[----:B------:R-:W-:-:S02]  /*1bb0*/  PRMT R158, R14, 0x5140, R15 ;  /* 0x000051400e9e7816 */ /* 0x000fc4000000000f */
[----:B------:R-:W-:Y:S02]  /*1bc0*/  PRMT R159, R14, 0x7362, R15 ;  /* 0x000073620e9f7816 */ /* 0x000fe4000000000f */
[----:B0-----:R-:W-:Y:S02]  /*1bd0*/  PRMT R178, R3, 0x5410, R178 ;  /* 0x0000541003b27816 */ /* 0x001fe400000000b2 */
[----:B-1----:R-:W-:Y:S02]  /*1be0*/  PRMT R177, R4, 0x5410, R177 ;  /* 0x0000541004b17816 */ /* 0x002fe400000000b1 */
[----:B--2---:R-:W-:Y:S02]  /*1bf0*/  PRMT R176, R5, 0x5410, R176 ;  /* 0x0000541005b07816 */ /* 0x004fe400000000b0 */
[----:B---3--:R-:W-:Y:S01]  /*1c00*/  PRMT R175, R6, 0x5410, R175 ;  /* 0x0000541006af7816 */ /* 0x008fe200000000af */
[----:B------:R-:W-:Y:S01]  /*1c10*/  UIADD3 UR4, UR44, 0x1c800, URZ ;  /* 0x0001c8002c047890 */ /* 0x000fe2000fffe03f */
[----:B------:R-:W-:Y:S01]  /*1c20*/  WARPGROUP.ARRIVE ;  /* 0x00000000000079c5 */ /* 0x000fe20000000000 */
[----:B------:R-:W-:Y:S01]  /*1c30*/  UMOV UR7, 0x40000040 ;  /* 0x4000004000077882 */ /* 0x000fe20000000000 */
[----:B------:R-:W-:Y:S01]  /*1c40*/  IMAD.MOV.U32 R174, RZ, RZ, 0x40 ;  /* 0x00000040ffae7424 */ /* 0x000fe200078e00ff */
[----:B------:R-:W-:Y:S01]  /*1c50*/  USHF.R.U32.HI UR4, URZ, 0x4, UR4 ;  /* 0x000000043f047899 */ /* 0x000fe20008011604 */
[----:B------:R-:W-:Y:S01]  /*1c60*/  LOP3.LUT P0, RZ, R18, 0x10, RZ, 0xc0, !PT ;  /* 0x0000001012ff7812 */ /* 0x000fe2000780c0ff */
[----:B------:R-:W-:Y:S01]  /*1c70*/  IMAD.U32 R179, RZ, RZ, UR41 ;  /* 0x00000029ffb37e24 */ /* 0x000fe2000f8e00ff */
[----:B------:R-:W-:Y:S01]  /*1c80*/  BSSY B6, `(.L_x_24) ;  /* 0x000001f000067945 */ /* 0x000fe20003800000 */
[----:B------:R-:W-:Y:S01]  /*1c90*/  ULOP3.LUT UR4, UR4, 0x3fff, URZ, 0xc0, !UPT ;  /* 0x00003fff04047892 */ /* 0x000fe2000f8ec03f */
[----:B------:R-:W-:-:S03]  /*1ca0*/  SEL R174, R174, 0xffffffc0, !P0 ;  /* 0xffffffc0aeae7807 */ /* 0x000fc60004000000 */
[----:B------:R-:W-:Y:S02]  /*1cb0*/  ULOP3.LUT UR45, UR4, 0x10000, URZ, 0xfc, !UPT ;  /* 0x00010000042d7892 */ /* 0x000fe4000f8efc3f */
[----:B------:R-:W-:Y:S02]  /*1cc0*/  IMAD R179, R179, 0x8000, R174 ;  /* 0x00008000b3b37824 */ /* 0x000fe400078e02ae */
[----:B------:R-:W-:Y:S02]  /*1cd0*/  ULEA UR36, UR41, UR45, 0xa ;  /* 0x0000002d29247291 */ /* 0x000fe4000f8e503f */
[----:B------:R-:W-:-:S05]  /*1ce0*/  IMAD.WIDE R172, R179, 0x4, R154 ;  /* 0x00000004b3ac7825 */ /* 0x000fca00078e029a */
[----:B------:R-:W-:Y:S01]  /*1cf0*/  UMOV UR6, UR36 ;  /* 0x0000002400067c82 */ /* 0x000fe20008000000 */
[----:B------:R-:W-:Y:S01]  /*1d00*/  LOP3.LUT P0, RZ, R172, 0x4, RZ, 0xc0, !PT ;  /* 0x00000004acff7812 */ /* 0x000fe2000780c0ff */
[----:B------:R-:W-:Y:S03]  /*1d10*/  IGMMA.64x128x32.S8.S8 R88, R160, gdesc[UR4], RZ, !UPT, gsb0 ;  /* 0x03600004a0587df1 */ /* 0x000fe6000c0410ff */
[----:B------:R-:W-:Y:S02]  /*1d20*/  WARPGROUP.DEPBAR.LE gsb0, 0x0 ;  /* 0x00008000000079c5 */ /* 0x000fe40000010000 */
[----:B------:R-:W-:-:S06]  /*1d30*/  WARPGROUP.ARRIVE ;  /* 0x00000000000079c5 */ /* 0x000fcc0000000000 */
[----:B------:R-:W-:Y:S03]  /*1d40*/  IGMMA.64x128x32.S8.S8 R24, R156, gdesc[UR4], RZ, !UPT, gsb0 ;  /* 0x036000049c187df1 */ /* 0x000fe6000c0410ff */
[----:B------:R-:W-:Y:S02]  /*1d50*/  WARPGROUP.DEPBAR.LE gsb0, 0x0 ;  /* 0x00008000000079c5 */ /* 0x000fe40000010000 */
[----:B------:R-:W-:Y:S05]  /*1d60*/  @!P0 BRA `(.L_x_25) ;  /* 0x0000000000408947 */ /* 0x000fea0003800000 */
[----:B------:R-:W-:Y:S01]  /*1d70*/  MOV R0, 0x0 ;  /* 0x0000000000007802 */ /* 0x000fe20000000f00 */
[----:B------:R-:W-:Y:S01]  /*1d80*/  ULDC.64 UR4, c[0x4][0x78] ;  /* 0x01001e0000047ab9 */ /* 0x000fe20000000a00 */
[----:B------:R-:W-:Y:S01]  /*1d90*/  ULDC.64 UR6, c[0x4][0x10] ;  /* 0x0100040000067ab9 */ /* 0x000fe20000000a00 */
[----:B------:R-:W-:Y:S01]  /*1da0*/  IMAD.U32 R4, RZ, RZ, UR4 ;  /* 0x00000004ff047e24 */ /* 0x000fe2000f8e00ff */
[----:B------:R0:W1:Y:S01]  /*1db0*/  LDC.64 R14, c[0x4][R0] ;  /* 0x01000000000e7b82 */ /* 0x0000620000000a00 */
        /* <DEDUP_REMOVED lines=10> */
[----:B-1---5:R-:W-:Y:S05]  /*1e60*/  CALL.ABS.NOINC R14 ;  /* 0x000000000e007343 */ /* 0x022fea0003c00000 */
.L_x_25:
[----:B------:R-:W-:Y:S05]  /*1e70*/  BSYNC B6 ;  /* 0x0000000000067941 */ /* 0x000fea0003800000 */
.L_x_24:
[C---:B------:R-:W-:Y:S01]  /*1e80*/  LOP3.LUT R3, R178.reuse, 0xf0f0f0f0, RZ, 0xc0, !PT ;  /* 0xf0f0f0f0b2037812 */ /* 0x040fe200078ec0ff */
[----:B------:R-:W-:Y:S01]  /*1e90*/  IMAD.SHL.U32 R0, R178, 0x10, RZ ;  /* 0x00000010b2007824 */ /* 0x000fe200078e00ff */
[C---:B------:R-:W-:Y:S01]  /*1ea0*/  LOP3.LUT R7, R177.reuse, 0xf0f0f0f0, RZ, 0xc0, !PT ;  /* 0xf0f0f0f0b1077812 */ /* 0x040fe200078ec0ff */
[----:B------:R-:W-:Y:S01]  /*1eb0*/  IMAD.SHL.U32 R5, R177, 0x10, RZ ;  /* 0x00000010b1057824 */ /* 0x000fe200078e00ff */
[----:B------:R-:W-:Y:S01]  /*1ec0*/  PRMT R4, R3, 0xba98, R3 ;  /* 0x0000ba9803047816 */ /* 0x000fe20000000003 */
[----:B------:R-:W-:Y:S05]  /*1ed0*/  WARPSYNC.ALL ;  /* 0x0000000000007948 */ /* 0x000fea0003800000 */
[----:B------:R-:W-:Y:S01]  /*1ee0*/  LOP3.LUT R4, R4, 0xf0f0f0f0, RZ, 0xc0, !PT ;  /* 0xf0f0f0f004047812 */ /* 0x000fe200078ec0ff */
[----:B------:R-:W-:Y:S01]  /*1ef0*/  UIADD3 UR4, UR36, 0x2, URZ ;  /* 0x0000000224047890 */ /* 0x000fe2000fffe03f */
[----:B------:R-:W-:Y:S01]  /*1f00*/  LOP3.LUT R0, R0, 0xf0f0f0f0, RZ, 0xc0, !PT ;  /* 0xf0f0f0f000007812 */ /* 0x000fe200078ec0ff */
[----:B------:R-:W-:Y:S01]  /*1f10*/  UMOV UR7, 0x40000040 ;  /* 0x4000004000077882 */ /* 0x000fe20000000000 */
[----:B------:R-:W-:Y:S01]  /*1f20*/  LOP3.LUT R5, R5, 0xf0f0f0f0, RZ, 0xc0, !PT ;  /* 0xf0f0f0f005057812 */ /* 0x000fe200078ec0ff */
[----:B------:R-:W-:Y:S01]  /*1f30*/  BSSY B6, `(.L_x_26) ;  /* 0x000004d000067945 */ /* 0x000fe20003800000 */
[----:B------:R-:W-:-:S02]  /*1f40*/  LEA.HI R4, R3, R4, RZ, 0x1c ;  /* 0x0000000403047211 */ /* 0x000fc400078fe0ff */
[----:B------:R-:W-:Y:S01]  /*1f50*/  PRMT R3, R0, 0xba98, R0 ;  /* 0x0000ba9800037816 */ /* 0x000fe20000000000 */
[----:B------:R-:W-:Y:S01]  /*1f60*/  UMOV UR6, UR4 ;  /* 0x0000000400067c82 */ /* 0x000fe20008000000 */
[----:B------:R-:W-:Y:S02]  /*1f70*/  PRMT R8, R7, 0xba98, R7 ;  /* 0x0000ba9807087816 */ /* 0x000fe40000000007 */
[----:B------:R-:W-:Y:S02]  /*1f80*/  PRMT R6, R5, 0xba98, R5 ;  /* 0x0000ba9805067816 */ /* 0x000fe40000000005 */
[----:B------:R-:W-:Y:S02]  /*1f90*/  LOP3.LUT R3, R3, 0xf0f0f0f0, RZ, 0xc0, !PT ;  /* 0xf0f0f0f003037812 */ /* 0x000fe400078ec0ff */
[----:B------:R-:W-:Y:S02]  /*1fa0*/  LOP3.LUT R8, R8, 0xf0f0f0f0, RZ, 0xc0, !PT ;  /* 0xf0f0f0f008087812 */ /* 0x000fe400078ec0ff */
[----:B------:R-:W-:-:S02]  /*1fb0*/  LOP3.LUT R6, R6, 0xf0f0f0f0, RZ, 0xc0, !PT ;  /* 0xf0f0f0f006067812 */ /* 0x000fc400078ec0ff */
[----:B------:R-:W-:Y:S01]  /*1fc0*/  LEA.HI R3, R0, R3, RZ, 0x1c ;  /* 0x0000000300037211 */ /* 0x000fe200078fe0ff */
[----:B------:R-:W-:Y:S01]  /*1fd0*/  IMAD.SHL.U32 R0, R176, 0x10, RZ ;  /* 0x00000010b0007824 */ /* 0x000fe200078e00ff */
[----:B------:R-:W-:Y:S02]  /*1fe0*/  LEA.HI R7, R7, R8, RZ, 0x1c ;  /* 0x0000000807077211 */ /* 0x000fe400078fe0ff */
[----:B------:R-:W-:Y:S02]  /*1ff0*/  LEA.HI R6, R5, R6, RZ, 0x1c ;  /* 0x0000000605067211 */ /* 0x000fe400078fe0ff */
[C-C-:B------:R-:W-:Y:S02]  /*2000*/  PRMT R168, R3.reuse, 0x5140, R4.reuse ;  /* 0x0000514003a87816 */ /* 0x140fe40000000004 */
[----:B------:R-:W-:Y:S01]  /*2010*/  PRMT R169, R3, 0x7362, R4 ;  /* 0x0000736203a97816 */ /* 0x000fe20000000004 */
[----:B------:R-:W-:Y:S01]  /*2020*/  IMAD.SHL.U32 R3, R175, 0x10, RZ ;  /* 0x00000010af037824 */ /* 0x000fe200078e00ff */
[----:B------:R-:W-:-:S02]  /*2030*/  PRMT R170, R6, 0x5140, R7 ;  /* 0x0000514006aa7816 */ /* 0x000fc40000000007 */
[----:B------:R-:W-:Y:S02]  /*2040*/  PRMT R171, R6, 0x7362, R7 ;  /* 0x0000736206ab7816 */ /* 0x000fe40000000007 */
[----:B------:R-:W-:Y:S02]  /*2050*/  LOP3.LUT R9, R176, 0xf0f0f0f0, RZ, 0xc0, !PT ;  /* 0xf0f0f0f0b0097812 */ /* 0x000fe400078ec0ff */
[----:B------:R-:W-:Y:S01]  /*2060*/  WARPGROUP.ARRIVE ;  /* 0x00000000000079c5 */ /* 0x000fe20000000000 */
[----:B------:R-:W-:Y:S02]  /*2070*/  LOP3.LUT R8, R175, 0xf0f0f0f0, RZ, 0xc0, !PT ;  /* 0xf0f0f0f0af087812 */ /* 0x000fe400078ec0ff */
[----:B------:R-:W-:Y:S02]  /*2080*/  LOP3.LUT R0, R0, 0xf0f0f0f0, RZ, 0xc0, !PT ;  /* 0xf0f0f0f000007812 */ /* 0x000fe400078ec0ff */
[----:B------:R-:W-:Y:S01]  /*2090*/  LOP3.LUT R4, R3, 0xf0f0f0f0, RZ, 0xc0, !PT ;  /* 0xf0f0f0f003047812 */ /* 0x000fe200078ec0ff */
[----:B------:R-:W-:Y:S01]  /*20a0*/  IGMMA.64x128x32.S8.S8 R88, R168, gdesc[UR4], R88, gsb0 ;  /* 0x03600004a8587df1 */ /* 0x000fe20008041058 */
[----:B------:R-:W-:-:S02]  /*20b0*/  PRMT R10, R9, 0xba98, R9 ;  /* 0x0000ba98090a7816 */ /* 0x000fc40000000009 */
[----:B------:R-:W-:Y:S02]  /*20c0*/  PRMT R3, R0, 0xba98, R0 ;  /* 0x0000ba9800037816 */ /* 0x000fe40000000000 */
[----:B------:R-:W-:Y:S02]  /*20d0*/  PRMT R6, R8, 0xba98, R8 ;  /* 0x0000ba9808067816 */ /* 0x000fe40000000008 */
[----:B------:R-:W-:Y:S02]  /*20e0*/  PRMT R5, R4, 0xba98, R4 ;  /* 0x0000ba9804057816 */ /* 0x000fe40000000004 */
[----:B------:R-:W-:Y:S02]  /*20f0*/  LOP3.LUT R10, R10, 0xf0f0f0f0, RZ, 0xc0, !PT ;  /* 0xf0f0f0f00a0a7812 */ /* 0x000fe400078ec0ff */
[----:B------:R-:W-:Y:S02]  /*2100*/  LOP3.LUT R3, R3, 0xf0f0f0f0, RZ, 0xc0, !PT ;  /* 0xf0f0f0f003037812 */ /* 0x000fe400078ec0ff */
[----:B------:R-:W-:-:S02]  /*2110*/  LOP3.LUT R7, R6, 0xf0f0f0f0, RZ, 0xc0, !PT ;  /* 0xf0f0f0f006077812 */ /* 0x000fc400078ec0ff */
[----:B------:R-:W-:Y:S02]  /*2120*/  LOP3.LUT R5, R5, 0xf0f0f0f0, RZ, 0xc0, !PT ;  /* 0xf0f0f0f005057812 */ /* 0x000fe400078ec0ff */
[----:B------:R-:W-:Y:S02]  /*2130*/  LEA.HI R10, R9, R10, RZ, 0x1c ;  /* 0x0000000a090a7211 */ /* 0x000fe400078fe0ff */
[----:B------:R-:W-:Y:S02]  /*2140*/  LEA.HI R3, R0, R3, RZ, 0x1c ;  /* 0x0000000300037211 */ /* 0x000fe400078fe0ff */
[----:B------:R-:W-:Y:S02]  /*2150*/  LEA.HI R8, R8, R7, RZ, 0x1c ;  /* 0x0000000708087211 */ /* 0x000fe400078fe0ff */
[----:B------:R-:W-:Y:S02]  /*2160*/  LEA.HI R5, R4, R5, RZ, 0x1c ;  /* 0x0000000504057211 */ /* 0x000fe400078fe0ff */
[----:B------:R-:W-:-:S02]  /*2170*/  SHF.R.U64 R173, R172, 0x3, R173 ;  /* 0x00000003acad7819 */ /* 0x000fc400000012ad */
[----:B------:R-:W-:Y:S02]  /*2180*/  LEA R9, R179, 0x80, 0x2 ;  /* 0x00000080b3097811 */ /* 0x000fe400078e10ff */
[----:B------:R-:W-:-:S03]  /*2190*/  IADD3 R0, R22, UR44, R173 ;  /* 0x0000002c16007c10 */ /* 0x000fc6000fffe0ad */
[----:B------:R-:W-:-:S05]  /*21a0*/  IMAD.IADD R9, R9, 0x1, R154 ;  /* 0x0000000109097824 */ /* 0x000fca00078e029a */
[----:B------:R-:W-:Y:S01]  /*21b0*/  LOP3.LUT P0, RZ, R9, 0x4, RZ, 0xc0, !PT ;  /* 0x0000000409ff7812 */ /* 0x000fe2000780c0ff */
[----:B------:R-:W-:Y:S02]  /*21c0*/  WARPGROUP.DEPBAR.LE gsb0, 0x0 ;  /* 0x00008000000079c5 */ /* 0x000fe40000010000 */
[C-C-:B------:R-:W-:Y:S02]  /*21d0*/  PRMT R168, R3.reuse, 0x5140, R10.reuse ;  /* 0x0000514003a87816 */ /* 0x140fe4000000000a */
[----:B------:R-:W-:Y:S02]  /*21e0*/  PRMT R169, R3, 0x7362, R10 ;  /* 0x0000736203a97816 */ /* 0x000fe4000000000a */
[C-C-:B------:R-:W-:Y:S02]  /*21f0*/  PRMT R170, R5.reuse, 0x5140, R8.reuse ;  /* 0x0000514005aa7816 */ /* 0x140fe40000000008 */
[----:B------:R-:W-:-:S04]  /*2200*/  PRMT R171, R5, 0x7362, R8 ;  /* 0x0000736205ab7816 */ /* 0x000fc80000000008 */
[----:B------:R-:W-:-:S06]  /*2210*/  WARPGROUP.ARRIVE ;  /* 0x00000000000079c5 */ /* 0x000fcc0000000000 */
[----:B------:R-:W-:Y:S03]  /*2220*/  IGMMA.64x128x32.S8.S8 R24, R168, gdesc[UR4], R24, gsb0 ;  /* 0x03600004a8187df1 */ /* 0x000fe60008041018 */
[----:B------:R-:W-:Y:S02]  /*2230*/  WARPGROUP.DEPBAR.LE gsb0, 0x0 ;  /* 0x00008000000079c5 */ /* 0x000fe40000010000 */
[----:B------:R-:W-:Y:S04]  /*2240*/  LDS.U16 R3, [R0+0x200] ;  /* 0x0002000000037984 */ /* 0x000fe80000000400 */
[----:B------:R-:W0:Y:S04]  /*2250*/  LDS.U16 R4, [R0] ;  /* 0x0000000000047984 */ /* 0x000e280000000400 */
[----:B------:R-:W-:Y:S04]  /*2260*/  LDS.U16 R5, [R0+0x208] ;  /* 0x0002080000057984 */ /* 0x000fe80000000400 */
[----:B------:R-:W1:Y:S04]  /*2270*/  LDS.U16 R6, [R0+0x8] ;  /* 0x0000080000067984 */ /* 0x000e680000000400 */
[----:B------:R-:W-:Y:S04]  /*2280*/  LDS.U16 R7, [R0+0x2200] ;  /* 0x0022000000077984 */ /* 0x000fe80000000400 */
[----:B------:R-:W2:Y:S04]  /*2290*/  LDS.U16 R8, [R0+0x2000] ;  /* 0x0020000000087984 */ /* 0x000ea80000000400 */
[----:B------:R3:W4:Y:S04]  /*22a0*/  LDS.U16 R170, [R0+0x2008] ;  /* 0x0020080000aa7984 */ /* 0x0007280000000400 */
[----:B------:R3:W3:Y:S01]  /*22b0*/  LDS.U16 R171, [R0+0x2208] ;  /* 0x0022080000ab7984 */ /* 0x0006e20000000400 */
[----:B0-----:R-:W-:-:S02]  /*22c0*/  PRMT R168, R4, 0x5410, R3 ;  /* 0x0000541004a87816 */ /* 0x001fc40000000003 */
[----:B-1----:R-:W-:Y:S02]  /*22d0*/  PRMT R169, R6, 0x5410, R5 ;  /* 0x0000541006a97816 */ /* 0x002fe40000000005 */
[----:B--2---:R-:W-:Y:S01]  /*22e0*/  PRMT R172, R8, 0x5410, R7 ;  /* 0x0000541008ac7816 */ /* 0x004fe20000000007 */
[----:B------:R-:W-:Y:S06]  /*22f0*/  @!P0 BRA `(.L_x_27) ;  /* 0x0000000000408947 */ /* 0x000fec0003800000 */
[----:B---3--:R-:W-:Y:S01]  /*2300*/  MOV R0, 0x0 ;  /* 0x0000000000007802 */ /* 0x008fe20000000f00 */
        /* <DEDUP_REMOVED lines=15> */
.L_x_27:
[----:B------:R-:W-:Y:S05]  /*2400*/  BSYNC B6 ;  /* 0x0000000000067941 */ /* 0x000fea0003800000 */
.L_x_26:
[C---:B---3--:R-:W-:Y:S01]  /*2410*/  IMAD.SHL.U32 R0, R168.reuse, 0x10, RZ ;  /* 0x00000010a8007824 */ /* 0x048fe200078e00ff */
[----:B------:R-:W-:Y:S01]  /*2420*/  LOP3.LUT R4, R168, 0xf0f0f0f0, RZ, 0xc0, !PT ;  /* 0xf0f0f0f0a8047812 */ /* 0x000fe200078ec0ff */
[C---:B------:R-:W-:Y:S01]  /*2430*/  IMAD.SHL.U32 R3, R169.reuse, 0x10, RZ ;  /* 0x00000010a9037824 */ /* 0x040fe200078e00ff */
[----:B------:R-:W-:Y:S01]  /*2440*/  LOP3.LUT R8, R169, 0xf0f0f0f0, RZ, 0xc0, !PT ;  /* 0xf0f0f0f0a9087812 */ /* 0x000fe200078ec0ff */
[----:B------:R-:W-:Y:S05]  /*2450*/  WARPSYNC.ALL ;  /* 0x0000000000007948 */ /* 0x000fea0003800000 */
[----:B------:R-:W-:Y:S01]  /*2460*/  LOP3.LUT R0, R0, 0xf0f0f0f0, RZ, 0xc0, !PT ;  /* 0xf0f0f0f000007812 */ /* 0x000fe200078ec0ff */
[----:B------:R-:W-:Y:S01]  /*2470*/  UIADD3 UR4, UR36, 0x4, URZ ;  /* 0x0000000424047890 */ /* 0x000fe2000fffe03f */
[----:B------:R-:W-:Y:S01]  /*2480*/  LOP3.LUT R6, R3, 0xf0f0f0f0, RZ, 0xc0, !PT ;  /* 0xf0f0f0f003067812 */ /* 0x000fe200078ec0ff */
[----:B------:R-:W-:Y:S01]  /*2490*/  UMOV UR7, 0x40000040 ;  /* 0x4000004000077882 */ /* 0x000fe20000000000 */
[----:B------:R-:W-:-:S02]  /*24a0*/  PRMT R5, R4, 0xba98, R4 ;  /* 0x0000ba9804057816 */ /* 0x000fc40000000004 */
[----:B------:R-:W-:Y:S02]  /*24b0*/  PRMT R9, R8, 0xba98, R8 ;  /* 0x0000ba9808097816 */ /* 0x000fe40000000008 */
[----:B------:R-:W-:Y:S01]  /*24c0*/  PRMT R3, R0, 0xba98, R0 ;  /* 0x0000ba9800037816 */ /* 0x000fe20000000000 */
[----:B------:R-:W-:Y:S01]  /*24d0*/  UMOV UR6, UR4 ;  /* 0x0000000400067c82 */ /* 0x000fe20008000000 */
[----:B------:R-:W-:Y:S01]  /*24e0*/  PRMT R7, R6, 0xba98, R6 ;  /* 0x0000ba9806077816 */ /* 0x000fe20000000006 */
[----:B------:R-:W-:Y:S01]  /*24f0*/  UIADD3 UR4, UR36, 0x6, URZ ;  /* 0x0000000624047890 */ /* 0x000fe2000fffe03f */
[----:B------:R-:W-:Y:S02]  /*2500*/  LOP3.LUT R5, R5, 0xf0f0f0f0, RZ, 0xc0, !PT ;  /* 0xf0f0f0f005057812 */ /* 0x000fe400078ec0ff */
[----:B------:R-:W-:Y:S02]  /*2510*/  LOP3.LUT R9, R9, 0xf0f0f0f0, RZ, 0xc0, !PT ;  /* 0xf0f0f0f009097812 */ /* 0x000fe400078ec0ff */
[----:B------:R-:W-:-:S02]  /*2520*/  LOP3.LUT R3, R3, 0xf0f0f0f0, RZ, 0xc0, !PT ;  /* 0xf0f0f0f003037812 */ /* 0x000fc400078ec0ff */
[----:B------:R-:W-:Y:S02]  /*2530*/  LOP3.LUT R7, R7, 0xf0f0f0f0, RZ, 0xc0, !PT ;  /* 0xf0f0f0f007077812 */ /* 0x000fe400078ec0ff */
[----:B------:R-:W-:Y:S02]  /*2540*/  LEA.HI R4, R4, R5, RZ, 0x1c ;  /* 0x0000000504047211 */ /* 0x000fe400078fe0ff */
[----:B------:R-:W-:Y:S02]  /*2550*/  LEA.HI R8, R8, R9, RZ, 0x1c ;  /* 0x0000000908087211 */ /* 0x000fe400078fe0ff */
[----:B------:R-:W-:Y:S01]  /*2560*/  LEA.HI R3, R0, R3, RZ, 0x1c ;  /* 0x0000000300037211 */ /* 0x000fe200078fe0ff */
[----:B------:R-:W-:Y:S01]  /*2570*/  IMAD.SHL.U32 R0, R172, 0x10, RZ ;  /* 0x00000010ac007824 */ /* 0x000fe200078e00ff */
[----:B------:R-:W-:Y:S02]  /*2580*/  LEA.HI R7, R6, R7, RZ, 0x1c ;  /* 0x0000000706077211 */ /* 0x000fe400078fe0ff */
[----:B----4-:R-:W-:-:S02]  /*2590*/  PRMT R10, R170, 0x5410, R171 ;  /* 0x00005410aa0a7816 */ /* 0x010fc400000000ab */
[C-C-:B------:R-:W-:Y:S02]  /*25a0*/  PRMT R168, R3.reuse, 0x5140, R4.reuse ;  /* 0x0000514003a87816 */ /* 0x140fe40000000004 */
[----:B------:R-:W-:Y:S01]  /*25b0*/  PRMT R169, R3, 0x7362, R4 ;  /* 0x0000736203a97816 */ /* 0x000fe20000000004 */
[----:B------:R-:W-:Y:S01]  /*25c0*/  IMAD.SHL.U32 R3, R10, 0x10, RZ ;  /* 0x000000100a037824 */ /* 0x000fe200078e00ff */
[C-C-:B------:R-:W-:Y:S01]  /*25d0*/  PRMT R170, R7.reuse, 0x5140, R8.reuse ;  /* 0x0000514007aa7816 */ /* 0x140fe20000000008 */
[----:B------:R-:W-:Y:S01]  /*25e0*/  IMAD.IADD R4, R166, 0x1, R179 ;  /* 0x00000001a6047824 */ /* 0x000fe200078e02b3 */
[----:B------:R-:W-:Y:S02]  /*25f0*/  PRMT R171, R7, 0x7362, R8 ;  /* 0x0000736207ab7816 */ /* 0x000fe40000000008 */
[----:B------:R-:W-:Y:S01]  /*2600*/  LOP3.LUT R6, R172, 0xf0f0f0f0, RZ, 0xc0, !PT ;  /* 0xf0f0f0f0ac067812 */ /* 0x000fe200078ec0ff */
[----:B------:R-:W-:Y:S01]  /*2610*/  IMAD.WIDE R4, R4, 0x4, RZ ;  /* 0x0000000404047825 */ /* 0x000fe200078e02ff */
[----:B------:R-:W-:Y:S01]  /*2620*/  WARPGROUP.ARRIVE ;  /* 0x00000000000079c5 */ /* 0x000fe20000000000 */
[----:B------:R-:W-:-:S02]  /*2630*/  LOP3.LUT R0, R0, 0xf0f0f0f0, RZ, 0xc0, !PT ;  /* 0xf0f0f0f000007812 */ /* 0x000fc400078ec0ff */
[----:B------:R-:W-:Y:S02]  /*2640*/  LOP3.LUT R10, R10, 0xf0f0f0f0, RZ, 0xc0, !PT ;  /* 0xf0f0f0f00a0a7812 */ /* 0x000fe400078ec0ff */
[----:B------:R-:W-:Y:S01]  /*2650*/  LOP3.LUT R8, R3, 0xf0f0f0f0, RZ, 0xc0, !PT ;  /* 0xf0f0f0f003087812 */ /* 0x000fe200078ec0ff */
[----:B------:R-:W-:Y:S01]  /*2660*/  IGMMA.64x128x32.S8.S8 R88, R168, gdesc[UR4], R88, gsb0 ;  /* 0x03600004a8587df1 */ /* 0x000fe20008041058 */
[----:B------:R-:W-:Y:S02]  /*2670*/  PRMT R7, R6, 0xba98, R6 ;  /* 0x0000ba9806077816 */ /* 0x000fe40000000006 */
[----:B------:R-:W-:Y:S02]  /*2680*/  PRMT R3, R0, 0xba98, R0 ;  /* 0x0000ba9800037816 */ /* 0x000fe40000000000 */
[----:B------:R-:W-:Y:S02]  /*2690*/  PRMT R11, R10, 0xba98, R10 ;  /* 0x0000ba980a0b7816 */ /* 0x000fe4000000000a */
[----:B------:R-:W-:-:S02]  /*26a0*/  PRMT R9, R8, 0xba98, R8 ;  /* 0x0000ba9808097816 */ /* 0x000fc40000000008 */
[----:B------:R-:W-:Y:S02]  /*26b0*/  LOP3.LUT R7, R7, 0xf0f0f0f0, RZ, 0xc0, !PT ;  /* 0xf0f0f0f007077812 */ /* 0x000fe400078ec0ff */
[----:B------:R-:W-:Y:S02]  /*26c0*/  LOP3.LUT R3, R3, 0xf0f0f0f0, RZ, 0xc0, !PT ;  /* 0xf0f0f0f003037812 */ /* 0x000fe400078ec0ff */
[----:B------:R-:W-:Y:S02]  /*26d0*/  LOP3.LUT R11, R11, 0xf0f0f0f0, RZ, 0xc0, !PT ;  /* 0xf0f0f0f00b0b7812 */ /* 0x000fe400078ec0ff */
[----:B------:R-:W-:Y:S02]  /*26e0*/  LOP3.LUT R9, R9, 0xf0f0f0f0, RZ, 0xc0, !PT ;  /* 0xf0f0f0f009097812 */ /* 0x000fe400078ec0ff */
[----:B------:R-:W-:Y:S02]  /*26f0*/  LEA.HI R6, R6, R7, RZ, 0x1c ;  /* 0x0000000706067211 */ /* 0x000fe400078fe0ff */
[----:B------:R-:W-:-:S02]  /*2700*/  LEA.HI R3, R0, R3, RZ, 0x1c ;  /* 0x0000000300037211 */ /* 0x000fc400078fe0ff */
[----:B------:R-:W-:Y:S02]  /*2710*/  LEA.HI R10, R10, R11, RZ, 0x1c ;  /* 0x0000000b0a0a7211 */ /* 0x000fe400078fe0ff */
[----:B------:R-:W-:Y:S02]  /*2720*/  LEA.HI R9, R8, R9, RZ, 0x1c ;  /* 0x0000000908097211 */ /* 0x000fe400078fe0ff */
[----:B------:R-:W-:-:S04]  /*2730*/  SHF.R.U64 R5, R4, 0x3, R5 ;  /* 0x0000000304057819 */ /* 0x000fc80000001205 */
[----:B------:R-:W-:Y:S01]  /*2740*/  IADD3 R0, R22, UR44, R5 ;  /* 0x0000002c16007c10 */ /* 0x000fe2000fffe005 */
[----:B------:R-:W-:Y:S02]  /*2750*/  WARPGROUP.DEPBAR.LE gsb0, 0x0 ;  /* 0x00008000000079c5 */ /* 0x000fe40000010000 */
[C-C-:B------:R-:W-:Y:S02]  /*2760*/  PRMT R168, R3.reuse, 0x5140, R6.reuse ;  /* 0x0000514003a87816 */ /* 0x140fe40000000006 */
[----:B------:R-:W-:Y:S02]  /*2770*/  PRMT R169, R3, 0x7362, R6 ;  /* 0x0000736203a97816 */ /* 0x000fe40000000006 */
[C-C-:B------:R-:W-:Y:S02]  /*2780*/  PRMT R170, R9.reuse, 0x5140, R10.reuse ;  /* 0x0000514009aa7816 */ /* 0x140fe4000000000a */
[----:B------:R-:W-:-:S04]  /*2790*/  PRMT R171, R9, 0x7362, R10 ;  /* 0x0000736209ab7816 */ /* 0x000fc8000000000a */
[----:B------:R-:W-:-:S06]  /*27a0*/  WARPGROUP.ARRIVE ;  /* 0x00000000000079c5 */ /* 0x000fcc0000000000 */
[----:B------:R-:W-:Y:S01]  /*27b0*/  IGMMA.64x128x32.S8.S8 R24, R168, gdesc[UR4], R24, gsb0 ;  /* 0x03600004a8187df1 */ /* 0x000fe20008041018 */
[----:B------:R-:W-:Y:S01]  /*27c0*/  UMOV UR6, UR4 ;  /* 0x0000000400067c82 */ /* 0x000fe20008000000 */
[----:B------:R-:W-:Y:S01]  /*27d0*/  UMOV UR7, 0x40000040 ;  /* 0x4000004000077882 */ /* 0x000fe20000000000 */
[----:B------:R-:W-:Y:S02]  /*27e0*/  WARPGROUP.DEPBAR.LE gsb0, 0x0 ;  /* 0x00008000000079c5 */ /* 0x000fe40000010000 */
[----:B------:R-:W-:Y:S04]  /*27f0*/  LDS.U16 R3, [R0+0x200] ;  /* 0x0002000000037984 */ /* 0x000fe80000000400 */
[----:B------:R-:W0:Y:S04]  /*2800*/  LDS.U16 R4, [R0] ;  /* 0x0000000000047984 */ /* 0x000e280000000400 */
[----:B------:R-:W-:Y:S04]  /*2810*/  LDS.U16 R5, [R0+0x208] ;  /* 0x0002080000057984 */ /* 0x000fe80000000400 */
[----:B------:R-:W1:Y:S04]  /*2820*/  LDS.U16 R6, [R0+0x8] ;  /* 0x0000080000067984 */ /* 0x000e680000000400 */
[----:B------:R-:W-:Y:S04]  /*2830*/  LDS.U16 R7, [R0+0x2200] ;  /* 0x0022000000077984 */ /* 0x000fe80000000400 */
[----:B------:R-:W2:Y:S04]  /*2840*/  LDS.U16 R8, [R0+0x2000] ;  /* 0x0020000000087984 */ /* 0x000ea80000000400 */
[----:B------:R-:W-:Y:S04]  /*2850*/  LDS.U16 R9, [R0+0x2208] ;  /* 0x0022080000097984 */ /* 0x000fe80000000400 */
[----:B------:R3:W4:Y:S01]  /*2860*/  LDS.U16 R10, [R0+0x2008] ;  /* 0x00200800000a7984 */ /* 0x0007220000000400 */
[----:B0-----:R-:W-:-:S05]  /*2870*/  PRMT R3, R4, 0x5410, R3 ;  /* 0x0000541004037816 */ /* 0x001fca0000000003 */
[C---:B------:R-:W-:Y:S01]  /*2880*/  IMAD.SHL.U32 R4, R3.reuse, 0x10, RZ ;  /* 0x0000001003047824 */ /* 0x040fe200078e00ff */
[----:B-1----:R-:W-:Y:S02]  /*2890*/  PRMT R5, R6, 0x5410, R5 ;  /* 0x0000541006057816 */ /* 0x002fe40000000005 */
[----:B------:R-:W-:Y:S02]  /*28a0*/  LOP3.LUT R6, R3, 0xf0f0f0f0, RZ, 0xc0, !PT ;  /* 0xf0f0f0f003067812 */ /* 0x000fe400078ec0ff */
[----:B------:R-:W-:Y:S01]  /*28b0*/  LOP3.LUT R4, R4, 0xf0f0f0f0, RZ, 0xc0, !PT ;  /* 0xf0f0f0f004047812 */ /* 0x000fe200078ec0ff */
[C---:B------:R-:W-:Y:S01]  /*28c0*/  IMAD.SHL.U32 R11, R5.reuse, 0x10, RZ ;  /* 0x00000010050b7824 */ /* 0x040fe200078e00ff */
[----:B------:R-:W-:Y:S02]  /*28d0*/  LOP3.LUT R12, R5, 0xf0f0f0f0, RZ, 0xc0, !PT ;  /* 0xf0f0f0f0050c7812 */ /* 0x000fe400078ec0ff */
[----:B------:R-:W-:Y:S02]  /*28e0*/  PRMT R5, R6, 0xba98, R6 ;  /* 0x0000ba9806057816 */ /* 0x000fe40000000006 */
[----:B------:R-:W-:-:S02]  /*28f0*/  LOP3.LUT R11, R11, 0xf0f0f0f0, RZ, 0xc0, !PT ;  /* 0xf0f0f0f00b0b7812 */ /* 0x000fc400078ec0ff */
[----:B------:R-:W-:Y:S02]  /*2900*/  PRMT R3, R4, 0xba98, R4 ;  /* 0x0000ba9804037816 */ /* 0x000fe40000000004 */
[----:B------:R-:W-:Y:S02]  /*2910*/  PRMT R13, R12, 0xba98, R12 ;  /* 0x0000ba980c0d7816 */ /* 0x000fe4000000000c */
[----:B---3--:R-:W-:Y:S02]  /*2920*/  PRMT R0, R11, 0xba98, R11 ;  /* 0x0000ba980b007816 */ /* 0x008fe4000000000b */
        /* <DEDUP_REMOVED lines=8> */
[----:B------:R-:W-:-:S02]  /*29b0*/  PRMT R168, R3, 0x5140, R6 ;  /* 0x0000514003a87816 */ /* 0x000fc40000000006 */
[----:B------:R-:W-:Y:S02]  /*29c0*/  PRMT R169, R3, 0x7362, R6 ;  /* 0x0000736203a97816 */ /* 0x000fe40000000006 */
[C-C-:B------:R-:W-:Y:S02]  /*29d0*/  PRMT R170, R0.reuse, 0x5140, R13.reuse ;  /* 0x0000514000aa7816 */ /* 0x140fe4000000000d */
[----:B------:R-:W-:Y:S02]  /*29e0*/  PRMT R171, R0, 0x7362, R13 ;  /* 0x0000736200ab7816 */ /* 0x000fe4000000000d */
[----:B--2---:R-:W-:Y:S02]  /*29f0*/  PRMT R7, R8, 0x5410, R7 ;  /* 0x0000541008077816 */ /* 0x004fe40000000007 */
[----:B------:R-:W-:Y:S01]  /*2a00*/  WARPGROUP.ARRIVE ;  /* 0x00000000000079c5 */ /* 0x000fe20000000000 */
[----:B----4-:R-:W-:Y:S02]  /*2a10*/  PRMT R9, R10, 0x5410, R9 ;  /* 0x000054100a097816 */ /* 0x010fe40000000009 */
[C---:B------:R-:W-:Y:S01]  /*2a20*/  IMAD.SHL.U32 R0, R7.reuse, 0x10, RZ ;  /* 0x0000001007007824 */ /* 0x040fe200078e00ff */
[----:B------:R-:W-:-:S02]  /*2a30*/  LOP3.LUT R7, R7, 0xf0f0f0f0, RZ, 0xc0, !PT ;  /* 0xf0f0f0f007077812 */ /* 0x000fc400078ec0ff */
[----:B------:R-:W-:Y:S01]  /*2a40*/  IGMMA.64x128x32.S8.S8 R88, R168, gdesc[UR4], R88, gsb0 ;  /* 0x03600004a8587df1 */ /* 0x000fe20008041058 */
[C---:B------:R-:W-:Y:S01]  /*2a50*/  IMAD.SHL.U32 R3, R9.reuse, 0x10, RZ ;  /* 0x0000001009037824 */ /* 0x040fe200078e00ff */
[----:B------:R-:W-:Y:S02]  /*2a60*/  LOP3.LUT R0, R0, 0xf0f0f0f0, RZ, 0xc0, !PT ;  /* 0xf0f0f0f000007812 */ /* 0x000fe400078ec0ff */
[----:B------:R-:W-:Y:S02]  /*2a70*/  LOP3.LUT R9, R9, 0xf0f0f0f0, RZ, 0xc0, !PT ;  /* 0xf0f0f0f009097812 */ /* 0x000fe400078ec0ff */
[----:B------:R-:W-:Y:S02]  /*2a80*/  LOP3.LUT R5, R3, 0xf0f0f0f0, RZ, 0xc0, !PT ;  /* 0xf0f0f0f003057812 */ /* 0x000fe400078ec0ff */
[----:B------:R-:W-:Y:S02]  /*2a90*/  PRMT R4, R7, 0xba98, R7 ;  /* 0x0000ba9807047816 */ /* 0x000fe40000000007 */
[----:B------:R-:W-:-:S02]  /*2aa0*/  PRMT R3, R0, 0xba98, R0 ;  /* 0x0000ba9800037816 */ /* 0x000fc40000000000 */
[----:B------:R-:W-:Y:S02]  /*2ab0*/  PRMT R8, R9, 0xba98, R9 ;  /* 0x0000ba9809087816 */ /* 0x000fe40000000009 */
[----:B------:R-:W-:Y:S02]  /*2ac0*/  PRMT R6, R5, 0xba98, R5 ;  /* 0x0000ba9805067816 */ /* 0x000fe40000000005 */
[----:B------:R-:W-:Y:S02]  /*2ad0*/  LOP3.LUT R4, R4, 0xf0f0f0f0, RZ, 0xc0, !PT ;  /* 0xf0f0f0f004047812 */ /* 0x000fe400078ec0ff */
[----:B------:R-:W-:Y:S02]  /*2ae0*/  LOP3.LUT R3, R3, 0xf0f0f0f0, RZ, 0xc0, !PT ;  /* 0xf0f0f0f003037812 */ /* 0x000fe400078ec0ff */
[----:B------:R-:W-:Y:S02]  /*2af0*/  LOP3.LUT R8, R8, 0xf0f0f0f0, RZ, 0xc0, !PT ;  /* 0xf0f0f0f008087812 */ /* 0x000fe400078ec0ff */
[----:B------:R-:W-:-:S02]  /*2b00*/  LOP3.LUT R6, R6, 0xf0f0f0f0, RZ, 0xc0, !PT ;  /* 0xf0f0f0f006067812 */ /* 0x000fc400078ec0ff */
[----:B------:R-:W-:Y:S02]  /*2b10*/  LEA.HI R4, R7, R4, RZ, 0x1c ;  /* 0x0000000407047211 */ /* 0x000fe400078fe0ff */
[----:B------:R-:W-:Y:S02]  /*2b20*/  LEA.HI R3, R0, R3, RZ, 0x1c ;  /* 0x0000000300037211 */ /* 0x000fe400078fe0ff */
[----:B------:R-:W-:Y:S01]  /*2b30*/  LEA.HI R9, R9, R8, RZ, 0x1c ;  /* 0x0000000809097211 */ /* 0x000fe200078fe0ff */
[----:B------:R-:W0:Y:S01]  /*2b40*/  LDC R0, c[0x0][0x28c] ;  /* 0x0000a300ff007b82 */ /* 0x000e220000000800 */
[----:B------:R-:W-:Y:S02]  /*2b50*/  LEA.HI R6, R5, R6, RZ, 0x1c ;  /* 0x0000000605067211 */ /* 0x000fe400078fe0ff */
[----:B0-----:R-:W-:Y:S01]  /*2b60*/  ISETP.GE.AND P0, PT, R0, 0x81, PT ;  /* 0x000000810000780c */ /* 0x001fe20003f06270 */
[----:B------:R-:W-:Y:S02]  /*2b70*/  WARPGROUP.DEPBAR.LE gsb0, 0x0 ;  /* 0x00008000000079c5 */ /* 0x000fe40000010000 */
[----:B------:R-:W-:-:S02]  /*2b80*/  PRMT R168, R3, 0x5140, R4 ;  /* 0x0000514003a87816 */ /* 0x000fc40000000004 */
[----:B------:R-:W-:Y:S02]  /*2b90*/  PRMT R169, R3, 0x7362, R4 ;  /* 0x0000736203a97816 */ /* 0x000fe40000000004 */
[C-C-:B------:R-:W-:Y:S02]  /*2ba0*/  PRMT R170, R6.reuse, 0x5140, R9.reuse ;  /* 0x0000514006aa7816 */ /* 0x140fe40000000009 */
[----:B------:R-:W-:-:S04]  /*2bb0*/  PRMT R171, R6, 0x7362, R9 ;  /* 0x0000736206ab7816 */ /* 0x000fc80000000009 */
[----:B------:R-:W-:-:S06]  /*2bc0*/  WARPGROUP.ARRIVE ;  /* 0x00000000000079c5 */ /* 0x000fcc0000000000 */
[----:B------:R-:W-:Y:S03]  /*2bd0*/  IGMMA.64x128x32.S8.S8 R24, R168, gdesc[UR4], R24, gsb0 ;  /* 0x03600004a8187df1 */ /* 0x000fe60008041018 */
[----:B------:R-:W-:Y:S02]  /*2be0*/  WARPGROUP.DEPBAR.LE gsb0, 0x0 ;  /* 0x00008000000079c5 */ /* 0x000fe40000010000 */
[----:B------:R-:W-:Y:S05]  /*2bf0*/  @!P0 BRA `(.L_x_28) ;  /* 0x0000000800288947 */ /* 0x000fea0003800000 */
[----:B------:R-:W-:-:S13]  /*2c00*/  ISETP.NE.AND P6, PT, R167, 0x3, PT ;  /* 0x00000003a700780c */ /* 0x000fda0003fc5270 */
[----:B------:R-:W-:Y:S05]  /*2c10*/  @!P6 BRA `(.L_x_29) ;  /* 0x000000000004e947 */ /* 0x000fea0003800000 */
[----:B------:R-:W-:Y:S01]  /*2c20*/  BPT.TRAP 0x1 ;  /* 0x000000040000795c */ /* 0x000fe20000300000 */
.L_x_29:
[----:B------:R-:W-:-:S13]  /*2c30*/  LOP3.LUT P0, RZ, R19, 0x4, RZ, 0xc0, !PT ;  /* 0x0000000413ff7812 */ /* 0x000fda000780c0ff */
[----:B------:R-:W-:Y:S05]  /*2c40*/  @P0 BRA `(.L_x_30) ;  /* 0x0000000000280947 */ /* 0x000fea0003800000 */
[----:B------:R-:W-:-:S04]  /*2c50*/  UIADD3 UR4, UR41, 0x1, URZ ;  /* 0x0000000129047890 */ /* 0x000fc8000fffe03f */
[----:B------:R-:W-:-:S04]  /*2c60*/  UISETP.NE.AND UP0, UPT, UR4, 0x7, UPT ;  /* 0x000000070400788c */ /* 0x000fc8000bf05270 */
[----:B------:R-:W-:Y:S02]  /*2c70*/  USEL UR5, URZ, 0x1, UP0 ;  /* 0x000000013f057887 */ /* 0x000fe40008000000 */
[----:B------:R-:W-:Y:S02]  /*2c80*/  USEL UR4, UR4, URZ, UP0 ;  /* 0x0000003f04047287 */ /* 0x000fe40008000000 */
[----:B------:R-:W-:Y:S02]  /*2c90*/  ULOP3.LUT UR5, UR40, UR5, URZ, 0x3c, !UPT ;  /* 0x0000000528057292 */ /* 0x000fe4000f8e3c3f */
[----:B------:R-:W-:-:S04]  /*2ca0*/  ULEA UR4, UR4, UR44, 0x3 ;  /* 0x0000002c04047291 */ /* 0x000fc8000f8e183f */
[----:B------:R-:W-:-:S05]  /*2cb0*/  IMAD.U32 R0, RZ, RZ, UR5 ;  /* 0x00000005ff007e24 */ /* 0x000fca000f8e00ff */
[----:B------:R-:W-:-:S04]  /*2cc0*/  SHF.L.U32 R0, R0, 0x1f, RZ ;  /* 0x0000001f00007819 */ /* 0x000fc800000006ff */
[----:B------:R-:W0:Y:S02]  /*2cd0*/  SYNCS.PHASECHK.TRANS64.TRYWAIT P0, [UR4], R0 ;  /* 0x00000000ff0075a7 */ /* 0x000e240008000144 */
[----:B0-----:R-:W-:Y:S05]  /*2ce0*/  @!P0 BRA `(.L_x_31) ;  /* 0x000000bc00648947 */ /* 0x001fea0003800000 */
.L_x_30:
[----:B------:R-:W-:Y:S01]  /*2cf0*/  UIADD3 UR4, UR41, 0x1, URZ ;  /* 0x0000000129047890 */ /* 0x000fe2000fffe03f */
[----:B------:R-:W-:Y:S03]  /*2d00*/  BSSY B6, `(.L_x_32) ;  /* 0x0000018000067945 */ /* 0x000fe60003800000 */
[----:B------:R-:W-:-:S04]  /*2d10*/  UISETP.NE.AND UP0, UPT, UR4, 0x7, UPT ;  /* 0x000000070400788c */ /* 0x000fc8000bf05270 */
[----:B------:R-:W-:-:S04]  /*2d20*/  USEL UR47, UR4, URZ, UP0 ;  /* 0x0000003f042f7287 */ /* 0x000fc80008000000 */
[----:B------:R-:W-:-:S04]  /*2d30*/  USHF.L.U32 UR47, UR47, 0xf, URZ ;  /* 0x0000000f2f2f7899 */ /* 0x000fc8000800063f */
[----:B------:R-:W-:-:S06]  /*2d40*/  UIMAD.WIDE UR36, UR47, 0x4, URZ ;  /* 0x000000042f2478a5 */ /* 0x000fcc000f8e023f */
[----:B------:R-:W-:-:S04]  /*2d50*/  LOP3.LUT R157, R154, UR36, RZ, 0xfc, !PT ;  /* 0x000000249a9d7c12 */ /* 0x000fc8000f8efcff */
[----:B------:R-:W-:-:S13]  /*2d60*/  LOP3.LUT P0, RZ, R157, 0x4, RZ, 0xc0, !PT ;  /* 0x000000049dff7812 */ /* 0x000fda000780c0ff */
[----:B------:R-:W-:Y:S05]  /*2d70*/  @!P0 BRA `(.L_x_33) ;  /* 0x0000000000408947 */ /* 0x000fea0003800000 */
[----:B0-----:R-:W-:Y:S01]  /*2d80*/  MOV R0, 0x0 ;  /* 0x0000000000007802 */ /* 0x001fe20000000f00 */
        /* <DEDUP_REMOVED lines=15> */
.L_x_33:
[----:B------:R-:W-:Y:S05]  /*2e80*/  BSYNC B6 ;  /* 0x0000000000067941 */ /* 0x000fea0003800000 */
.L_x_32:
[----:B------:R-:W-:Y:S01]  /*2e90*/  IMAD.U32 R5, RZ, RZ, UR37 ;  /* 0x00000025ff057e24 */ /* 0x000fe2000f8e00ff */
[----:B------:R-:W-:Y:S01]  /*2ea0*/  BSSY B6, `(.L_x_34) ;  /* 0x0000023000067945 */ /* 0x000fe20003800000 */
[----:B------:R-:W-:-:S03]  /*2eb0*/  IMAD.U32 R4, RZ, RZ, UR36 ;  /* 0x00000024ff047e24 */ /* 0x000fc6000f8e00ff */
[----:B------:R-:W-:Y:S01]  /*2ec0*/  SHF.R.U64 R5, R157, 0x3, R5 ;  /* 0x000000039d057819 */ /* 0x000fe20000001205 */
[----:B------:R-:W-:-:S03]  /*2ed0*/  VIADD R157, R166, UR47 ;  /* 0x0000002fa69d7c36 */ /* 0x000fc60008000000 */
[----:B0-----:R-:W-:Y:S01]  /*2ee0*/  IADD3 R0, R22, UR44, R5 ;  /* 0x0000002c16007c10 */ /* 0x001fe2000fffe005 */
[----:B------:R-:W-:-:S04]  /*2ef0*/  IMAD.WIDE R156, R157, 0x4, R154 ;  /* 0x000000049d9c7825 */ /* 0x000fc800078e029a */
[----:B------:R-:W-:Y:S01]  /*2f00*/  LDS.U16 R3, [R0+0x200] ;  /* 0x0002000000037984 */ /* 0x000fe20000000400 */
[----:B------:R-:W-:-:S03]  /*2f10*/  LOP3.LUT P0, RZ, R156, 0x4, RZ, 0xc0, !PT ;  /* 0x000000049cff7812 */ /* 0x000fc6000780c0ff */
        /* <DEDUP_REMOVED lines=27> */
.L_x_35:
[----:B------:R-:W-:Y:S05]  /*30d0*/  BSYNC B6 ;  /* 0x0000000000067941 */ /* 0x000fea0003800000 */
.L_x_34:
[C---:B------:R-:W-:Y:S01]  /*30e0*/  LOP3.LUT R4, R158.reuse, 0xf0f0f0f0, RZ, 0xc0, !PT ;  /* 0xf0f0f0f09e047812 */ /* 0x040fe200078ec0ff */
[----:B------:R-:W-:Y:S01]  /*30f0*/  IMAD.SHL.U32 R3, R158, 0x10, RZ ;  /* 0x000000109e037824 */ /* 0x000fe200078e00ff */
[----:B------:R-:W-:Y:S01]  /*3100*/  LOP3.LUT R9, R159, 0xf0f0f0f0, RZ, 0xc0, !PT ;  /* 0xf0f0f0f09f097812 */ /* 0x000fe200078ec0ff */
[----:B------:R-:W-:Y:S05]  /*3110*/  WARPSYNC.ALL ;  /* 0x0000000000007948 */ /* 0x000fea0003800000 */
[----:B---3--:R-:W-:Y:S02]  /*3120*/  PRMT R0, R4, 0xba98, R4 ;  /* 0x0000ba9804007816 */ /* 0x008fe40000000004 */
[----:B------:R-:W-:-:S02]  /*3130*/  SHF.R.U64 R157, R156, 0x3, R157 ;  /* 0x000000039c9d7819 */ /* 0x000fc4000000129d */
[----:B------:R-:W-:Y:S02]  /*3140*/  LOP3.LUT R5, R0, 0xf0f0f0f0, RZ, 0xc0, !PT ;  /* 0xf0f0f0f000057812 */ /* 0x000fe400078ec0ff */
[----:B------:R-:W-:Y:S02]  /*3150*/  PRMT R6, R9, 0xba98, R9 ;  /* 0x0000ba9809067816 */ /* 0x000fe40000000009 */
[----:B------:R-:W-:Y:S02]  /*3160*/  IADD3 R0, R22, UR44, R157 ;  /* 0x0000002c16007c10 */ /* 0x000fe4000fffe09d */
[----:B----4-:R-:W-:Y:S02]  /*3170*/  PRMT R13, R161, 0x5410, R162 ;  /* 0x00005410a10d7816 */ /* 0x010fe400000000a2 */
[----:B------:R-:W-:Y:S01]  /*3180*/  LEA.HI R161, R4, R5, RZ, 0x1c ;  /* 0x0000000504a17211 */ /* 0x000fe200078fe0ff */
[----:B------:R-:W-:Y:S01]  /*3190*/  LDS.U16 R178, [R0+0x200] ;  /* 0x0002000000b27984 */ /* 0x000fe20000000400 */
[----:B------:R-:W-:-:S02]  /*31a0*/  LOP3.LUT R7, R3, 0xf0f0f0f0, RZ, 0xc0, !PT ;  /* 0xf0f0f0f003077812 */ /* 0x000fc400078ec0ff */
[----:B------:R-:W-:Y:S01]  /*31b0*/  LOP3.LUT R10, R6, 0xf0f0f0f0, RZ, 0xc0, !PT ;  /* 0xf0f0f0f0060a7812 */ /* 0x000fe200078ec0ff */
[----:B------:R-:W0:Y:S01]  /*31c0*/  LDS.U16 R3, [R0] ;  /* 0x0000000000037984 */ /* 0x000e220000000400 */
[----:B------:R-:W-:Y:S02]  /*31d0*/  LOP3.LUT R11, R160, 0xf0f0f0f0, RZ, 0xc0, !PT ;  /* 0xf0f0f0f0a00b7812 */ /* 0x000fe400078ec0ff */
[----:B------:R-:W-:Y:S01]  /*31e0*/  LEA.HI R163, R9, R10, RZ, 0x1c ;  /* 0x0000000a09a37211 */ /* 0x000fe200078fe0ff */
[----:B------:R-:W-:Y:S01]  /*31f0*/  LDS.U16 R177, [R0+0x208] ;  /* 0x0002080000b17984 */ /* 0x000fe20000000400 */
[----:B------:R-:W-:Y:S01]  /*3200*/  PRMT R8, R11, 0xba98, R11 ;  /* 0x0000ba980b087816 */ /* 0x000fe2000000000b */
[----:B------:R-:W-:Y:S01]  /*3210*/  IMAD.SHL.U32 R9, R159, 0x10, RZ ;  /* 0x000000109f097824 */ /* 0x000fe200078e00ff */
[----:B------:R-:W-:Y:S01]  /*3220*/  LOP3.LUT R15, R13, 0xf0f0f0f0, RZ, 0xc0, !PT ;  /* 0xf0f0f0f00d0f7812 */ /* 0x000fe200078ec0ff */
[----:B------:R-:W1:Y:S01]  /*3230*/  LDS.U16 R4, [R0+0x8] ;  /* 0x0000080000047984 */ /* 0x000e620000000400 */
[----:B------:R-:W-:Y:S01]  /*3240*/  LOP3.LUT R12, R8, 0xf0f0f0f0, RZ, 0xc0, !PT ;  /* 0xf0f0f0f0080c7812 */ /* 0x000fe200078ec0ff */
[----:B------:R-:W-:Y:S01]  /*3250*/  IMAD.SHL.U32 R10, R160, 0x10, RZ ;  /* 0x00000010a00a7824 */ /* 0x000fe200078e00ff */
[----:B------:R-:W-:Y:S01]  /*3260*/  PRMT R8, R7, 0xba98, R7 ;  /* 0x0000ba9807087816 */ /* 0x000fe20000000007 */
[----:B------:R-:W-:Y:S01]  /*3270*/  LDS.U16 R176, [R0+0x2200] ;  /* 0x0022000000b07984 */ /* 0x000fe20000000400 */
[----:B------:R-:W-:-:S02]  /*3280*/  LEA.HI R12, R11, R12, RZ, 0x1c ;  /* 0x0000000c0b0c7211 */ /* 0x000fc400078fe0ff */
[----:B------:R-:W-:Y:S01]  /*3290*/  LOP3.LUT R8, R8, 0xf0f0f0f0, RZ, 0xc0, !PT ;  /* 0xf0f0f0f008087812 */ /* 0x000fe200078ec0ff */
[----:B------:R-:W2:Y:S01]  /*32a0*/  LDS.U16 R5, [R0+0x2000] ;  /* 0x0020000000057984 */ /* 0x000ea20000000400 */
[----:B------:R-:W-:Y:S02]  /*32b0*/  LOP3.LUT R9, R9, 0xf0f0f0f0, RZ, 0xc0, !PT ;  /* 0xf0f0f0f009097812 */ /* 0x000fe400078ec0ff */
[----:B------:R-:W-:Y:S01]  /*32c0*/  LEA.HI R8, R7, R8, RZ, 0x1c ;  /* 0x0000000807087211 */ /* 0x000fe200078fe0ff */
[----:B------:R-:W-:Y:S01]  /*32d0*/  LDS.U16 R175, [R0+0x2208] ;  /* 0x0022080000af7984 */ /* 0x000fe20000000400 */
[----:B------:R-:W-:Y:S01]  /*32e0*/  IMAD.SHL.U32 R7, R13, 0x10, RZ ;  /* 0x000000100d077824 */ /* 0x000fe200078e00ff */
[----:B------:R-:W-:Y:S02]  /*32f0*/  LOP3.LUT R10, R10, 0xf0f0f0f0, RZ, 0xc0, !PT ;  /* 0xf0f0f0f00a0a7812 */ /* 0x000fe400078ec0ff */
[----:B------:R3:W4:Y:S01]  /*3300*/  LDS.U16 R6, [R0+0x2008] ;  /* 0x0020080000067984 */ /* 0x0007220000000400 */
[----:B------:R-:W-:-:S02]  /*3310*/  PRMT R14, R15, 0xba98, R15 ;  /* 0x0000ba980f0e7816 */ /* 0x000fc4000000000f */
[----:B------:R-:W-:Y:S02]  /*3320*/  LOP3.LUT R11, R7, 0xf0f0f0f0, RZ, 0xc0, !PT ;  /* 0xf0f0f0f0070b7812 */ /* 0x000fe400078ec0ff */
[----:B------:R-:W-:Y:S02]  /*3330*/  PRMT R7, R10, 0xba98, R10 ;  /* 0x0000ba980a077816 */ /* 0x000fe4000000000a */
[----:B------:R-:W-:Y:S02]  /*3340*/  PRMT R13, R11, 0xba98, R11 ;  /* 0x0000ba980b0d7816 */ /* 0x000fe4000000000b */
[----:B---3--:R-:W-:Y:S02]  /*3350*/  PRMT R0, R9, 0xba98, R9 ;  /* 0x0000ba9809007816 */ /* 0x008fe40000000009 */
[----:B------:R-:W-:Y:S02]  /*3360*/  LOP3.LUT R20, R14, 0xf0f0f0f0, RZ, 0xc0, !PT ;  /* 0xf0f0f0f00e147812 */ /* 0x000fe400078ec0ff */
[----:B------:R-:W-:-:S02]  /*3370*/  LOP3.LUT R0, R0, 0xf0f0f0f0, RZ, 0xc0, !PT ;  /* 0xf0f0f0f000007812 */ /* 0x000fc400078ec0ff */
[----:B------:R-:W-:Y:S02]  /*3380*/  LOP3.LUT R7, R7, 0xf0f0f0f0, RZ, 0xc0, !PT ;  /* 0xf0f0f0f007077812 */ /* 0x000fe400078ec0ff */
[----:B------:R-:W-:Y:S02]  /*3390*/  LOP3.LUT R14, R13, 0xf0f0f0f0, RZ, 0xc0, !PT ;  /* 0xf0f0f0f00d0e7812 */ /* 0x000fe400078ec0ff */
[----:B------:R-:W-:Y:S02]  /*33a0*/  LEA.HI R0, R9, R0, RZ, 0x1c ;  /* 0x0000000009007211 */ /* 0x000fe400078fe0ff */
[----:B------:R-:W-:Y:S02]  /*33b0*/  LEA.HI R7, R10, R7, RZ, 0x1c ;  /* 0x000000070a077211 */ /* 0x000fe400078fe0ff */
[----:B------:R-:W-:Y:S02]  /*33c0*/  LEA.HI R15, R15, R20, RZ, 0x1c ;  /* 0x000000140f0f7211 */ /* 0x000fe400078fe0ff */
[----:B------:R-:W-:-:S02]  /*33d0*/  LEA.HI R14, R11, R14, RZ, 0x1c ;  /* 0x0000000e0b0e7211 */ /* 0x000fc400078fe0ff */
[----:B------:R-:W-:Y:S02]  /*33e0*/  PRMT R160, R8, 0x5140, R161 ;  /* 0x0000514008a07816 */ /* 0x000fe400000000a1 */
[----:B------:R-:W-:Y:S02]  /*33f0*/  PRMT R162, R0, 0x5140, R163 ;  /* 0x0000514000a27816 */ /* 0x000fe400000000a3 */
[----:B------:R-:W-:Y:S02]  /*3400*/  PRMT R161, R8, 0x7362, R161 ;  /* 0x0000736208a17816 */ /* 0x000fe400000000a1 */
[----:B------:R-:W-:Y:S02]  /*3410*/  PRMT R163, R0, 0x7362, R163 ;  /* 0x0000736200a37816 */ /* 0x000fe400000000a3 */
[C-C-:B------:R-:W-:Y:S02]  /*3420*/  PRMT R156, R7.reuse, 0x5140, R12.reuse ;  /* 0x00005140079c7816 */ /* 0x140fe4000000000c */
[----:B------:R-:W-:-:S02]  /*3430*/  PRMT R157, R7, 0x7362, R12 ;  /* 0x00007362079d7816 */ /* 0x000fc4000000000c */
[C-C-:B------:R-:W-:Y:S02]  /*3440*/  PRMT R158, R14.reuse, 0x5140, R15.reuse ;  /* 0x000051400e9e7816 */ /* 0x140fe4000000000f */
[----:B------:R-:W-:Y:S02]  /*3450*/  PRMT R159, R14, 0x7362, R15 ;  /* 0x000073620e9f7816 */ /* 0x000fe4000000000f */
[----:B0-----:R-:W-:Y:S02]  /*3460*/  PRMT R178, R3, 0x5410, R178 ;  /* 0x0000541003b27816 */ /* 0x001fe400000000b2 */
[----:B-1----:R-:W-:Y:S02]  /*3470*/  PRMT R177, R4, 0x5410, R177 ;  /* 0x0000541004b17816 */ /* 0x002fe400000000b1 */
[----:B--2---:R-:W-:Y:S02]  /*3480*/  PRMT R176, R5, 0x5410, R176 ;  /* 0x0000541005b07816 */ /* 0x004fe400000000b0 */
[----:B----4-:R-:W-:-:S07]  /*3490*/  PRMT R175, R6, 0x5410, R175 ;  /* 0x0000541006af7816 */ /* 0x010fce00000000af */
.L_x_28:
[----:B------:R-:W-:-:S06]  /*34a0*/  UIADD3 UR6, UR43, -0x1, URZ ;  /* 0xffffffff2b067890 */ /* 0x000fcc000fffe03f */
[----:B------:R-:W-:-:S13]  /*34b0*/  ISETP.NE.AND P0, PT, RZ, UR6, PT ;  /* 0x00000006ff007c0c */ /* 0x000fda000bf05270 */
[----:B------:R-:W-:Y:S05]  /*34c0*/  @!P0 BRA `(.L_x_36) ;  /* 0x0000002800d08947 */ /* 0x000fea0003800000 */
[----:B------:R-:W-:Y:S02]  /*34d0*/  ULDC UR4, c[0x0][0x28c] ;  /* 0x0000a30000047ab9 */ /* 0x000fe40000000800 */
[----:B------:R-:W-:-:S06]  /*34e0*/  UISETP.GT.AND UP0, UPT, UR4, 0x100, UPT ;  /* 0x000001000400788c */ /* 0x000fcc000bf04270 */
[----:B------:R-:W-:-:S05]  /*34f0*/  PLOP3.LUT P0, PT, PT, PT, UP0, 0x80, 0x0 ;  /* 0x000000000000781c */ /* 0x000fca0003f0f008 */
[----:B------:R-:W-:Y:S02]  /*3500*/  @!UP0 UIADD3 UR4, UR41, 0x1, URZ ;  /* 0x0000000129048890 */ /* 0x000fe4000fffe03f */
[----:B------:R-:W-:Y:S02]  /*3510*/  @!UP0 UMOV UR36, UR41 ;  /* 0x0000002900248c82 */ /* 0x000fe40008000000 */
[----:B------:R-:W-:-:S04]  /*3520*/  @!UP0 UISETP.NE.AND UP1, UPT, UR4, 0x7, UPT ;  /* 0x000000070400888c */ /* 0x000fc8000bf25270 */
[----:B------:R-:W-:-:S04]  /*3530*/  @!UP0 USEL UR4, UR4, URZ, UP1 ;  /* 0x0000003f04048287 */ /* 0x000fc80008800000 */
[----:B------:R-:W-:Y:S02]  /*3540*/  @!UP0 USHF.L.U32 UR5, UR4, 0xf, URZ ;  /* 0x0000000f04058899 */ /* 0x000fe4000800063f */
[----:B------:R-:W-:-:S04]  /*3550*/  @!P0 IMAD.U32 R181, RZ, RZ, UR4 ;  /* 0x00000004ffb58e24 */ /* 0x000fc8000f8e00ff */
[----:B------:R-:W-:Y:S01]  /*3560*/  @!P0 IMAD.U32 R169, RZ, RZ, UR5 ;  /* 0x00000005ffa98e24 */ /* 0x000fe2000f8e00ff */
[----:B------:R-:W-:Y:S06]  /*3570*/  @!P0 BRA `(.L_x_37) ;  /* 0x00000018008c8947 */ /* 0x000fec0003800000 */
[----:B------:R-:W-:Y:S01]  /*3580*/  UIADD3 UR4, UR41, 0x1, URZ ;  /* 0x0000000129047890 */ /* 0x000fe2000fffe03f */
[----:B------:R-:W-:Y:S01]  /*3590*/  IMAD.U32 R179, RZ, RZ, UR6 ;  /* 0x00000006ffb37e24 */ /* 0x000fe2000f8e00ff */
[----:B------:R-:W-:Y:S02]  /*35a0*/  UMOV UR36, UR41 ;  /* 0x0000002900247c82 */ /* 0x000fe40008000000 */
[----:B------:R-:W-:-:S04]  /*35b0*/  UISETP.NE.AND UP0, UPT, UR4, 0x7, UPT ;  /* 0x000000070400788c */ /* 0x000fc8000bf05270 */
[----:B------:R-:W-:Y:S02]  /*35c0*/  USEL UR5, URZ, 0x1, UP0 ;  /* 0x000000013f057887 */ /* 0x000fe40008000000 */
[----:B------:R-:W-:Y:S02]  /*35d0*/  USEL UR4, UR4, URZ, UP0 ;  /* 0x0000003f04047287 */ /* 0x000fe40008000000 */
[----:B------:R-:W-:-:S04]  /*35e0*/  ULOP3.LUT UR5, UR40, UR5, URZ, 0x3c, !UPT ;  /* 0x0000000528057292 */ /* 0x000fc8000f8e3c3f */
[----:B------:R-:W-:Y:S02]  /*35f0*/  IMAD.U32 R3, RZ, RZ, UR4 ;  /* 0x00000004ff037e24 */ /* 0x000fe4000f8e00ff */
[----:B------:R-:W-:-:S07]  /*3600*/  IMAD.U32 R180, RZ, RZ, UR5 ;  /* 0x00000005ffb47e24 */ /* 0x000fce000f8e00ff */
.L_x_51:
[----:B------:R-:W-:Y:S01]  /*3610*/  IMAD.MOV.U32 R173, RZ, RZ, 0x40000040 ;  /* 0x40000040ffad7424 */ /* 0x000fe200078e00ff */
[----:B------:R-:W-:Y:S01]  /*3620*/  LEA R172, R3, UR45, 0xa ;  /* 0x0000002d03ac7c11 */ /* 0x000fe2000f8e50ff */
[----:B------:R-:W-:Y:S05]  /*3630*/  YIELD ;  /* 0x0000000000007946 */ /* 0x000fea0003800000 */
[----:B------:R-:W-:Y:S05]  /*3640*/  WARPSYNC.ALL ;  /* 0x0000000000007948 */ /* 0x000fea0003800000 */
[C---:B------:R-:W-:Y:S01]  /*3650*/  R2UR UR6, R172.reuse ;  /* 0x00000000ac0672ca */ /* 0x040fe200000e0000 */
[----:B------:R-:W-:Y:S01]  /*3660*/  WARPGROUP.ARRIVE ;  /* 0x00000000000079c5 */ /* 0x000fe20000000000 */
[----:B------:R-:W-:Y:S01]  /*3670*/  R2UR UR7, R173 ;  /* 0x00000000ad0772ca */ /* 0x000fe200000e0000 */
[----:B------:R-:W-:Y:S01]  /*3680*/  VIADD R181, R3, 0x1 ;  /* 0x0000000103b57836 */ /* 0x000fe20000000000 */
[----:B------:R-:W-:-:S02]  /*3690*/  R2UR UR10, R172 ;  /* 0x00000000ac0a72ca */ /* 0x000fc400000e0000 */
[----:B------:R-:W-:Y:S02]  /*36a0*/  R2UR UR11, R173 ;  /* 0x00000000ad0b72ca */ /* 0x000fe400000e0000 */
[----:B------:R-:W-:Y:S02]  /*36b0*/  ISETP.NE.AND P1, PT, R167, 0x3, PT ;  /* 0x00000003a700780c */ /* 0x000fe40003f25270 */
[----:B------:R-:W-:-:S04]  /*36c0*/  ISETP.NE.AND P0, PT, R181, 0x7, PT ;  /* 0x00000007b500780c */ /* 0x000fc80003f05270 */
[----:B------:R-:W-:Y:S01]  /*36d0*/  SEL R5, RZ, 0x1, P0 ;  /* 0x00000001ff057807 */ /* 0x000fe20000000000 */
[----:B------:R-:W-:Y:S01]  /*36e0*/  IGMMA.64x128x32.S8.S8 R88, R160, gdesc[UR4], R88, gsb0 ;  /* 0x03600004a0587df1 */ /* 0x000fe20008041058 */
[----:B------:R-:W-:Y:S02]  /*36f0*/  SEL R181, R181, RZ, P0 ;  /* 0x000000ffb5b57207 */ /* 0x000fe40000000000 */
[----:B------:R-:W-:Y:S01]  /*3700*/  LOP3.LUT R180, R180, R5, RZ, 0x3c, !PT ;  /* 0x00000005b4b47212 */ /* 0x000fe200078e3cff */
[----:B------:R-:W-:Y:S02]  /*3710*/  WARPGROUP.DEPBAR.LE gsb0, 0x0 ;  /* 0x00008000000079c5 */ /* 0x000fe40000010000 */
[----:B------:R-:W-:-:S06]  /*3720*/  WARPGROUP.ARRIVE ;  /* 0x00000000000079c5 */ /* 0x000fcc0000000000 */
[----:B------:R-:W-:Y:S03]  /*3730*/  IGMMA.64x128x32.S8.S8 R24, R156, gdesc[UR8], R24, gsb0 ;  /* 0x036000089c187df1 */ /* 0x000fe60008041018 */
[----:B------:R-:W-:Y:S02]  /*3740*/  WARPGROUP.DEPBAR.LE gsb0, 0x0 ;  /* 0x00008000000079c5 */ /* 0x000fe40000010000 */
[----:B------:R-:W-:Y:S05]  /*3750*/  @!P1 BRA `(.L_x_38) ;  /* 0x0000000000049947 */ /* 0x000fea0003800000 */
[----:B------:R-:W-:Y:S01]  /*3760*/  BPT.TRAP 0x1 ;  /* 0x000000040000795c */ /* 0x000fe20000300000 */
.L_x_38:
[----:B------:R-:W-:Y:S01]  /*3770*/  LEA R0, R181, UR44, 0x3 ;  /* 0x0000002cb5007c11 */ /* 0x000fe2000f8e18ff */
[----:B------:R-:W-:Y:S01]  /*3780*/  IMAD R159, R3, 0x8000, R174 ;  /* 0x00008000039f7824 */ /* 0x000fe200078e02ae */
[----:B------:R-:W-:Y:S02]  /*3790*/  SHF.L.U32 R5, R180, 0x1f, RZ ;  /* 0x0000001fb4057819 */ /* 0x000fe400000006ff */
[----:B------:R-:W-:Y:S01]  /*37a0*/  LOP3.LUT R19, R19, 0xfffffffb, RZ, 0xc0, !PT ;  /* 0xfffffffb13137812 */ /* 0x000fe200078ec0ff */
[----:B------:R-:W-:Y:S01]  /*37b0*/  IMAD.WIDE R156, R159, 0x4, R154 ;  /* 0x000000049f9c7825 */ /* 0x000fe200078e029a */
[----:B------:R-:W0:Y:S02]  /*37c0*/  SYNCS.PHASECHK.TRANS64.TRYWAIT P0, [R0+URZ], R5 ;  /* 0x00000005000075a7 */ /* 0x000e24000800017f */
[----:B0-----:R-:W-:Y:S02]  /*37d0*/  @P0 LOP3.LUT R19, R19, 0x4, RZ, 0xfc, !PT ;  /* 0x0000000413130812 */ /* 0x001fe400078efcff */
[----:B------:R-:W-:-:S13]  /*37e0*/  LOP3.LUT P0, RZ, R156, 0x4, RZ, 0xc0, !PT ;  /* 0x000000049cff7812 */ /* 0x000fda000780c0ff */
        /* <DEDUP_REMOVED lines=17> */
.L_x_39:
[C---:B------:R-:W-:Y:S01]  /*3900*/  IMAD.SHL.U32 R0, R178.reuse, 0x10, RZ ;  /* 0x00000010b2007824 */ /* 0x040fe200078e00ff */
[----:B------:R-:W-:Y:S01]  /*3910*/  LOP3.LUT R178, R178, 0xf0f0f0f0, RZ, 0xc0, !PT ;  /* 0xf0f0f0f0b2b27812 */ /* 0x000fe200078ec0ff */
[C---:B------:R-:W-:Y:S01]  /*3920*/  IMAD.SHL.U32 R3, R177.reuse, 0x10, RZ ;  /* 0x00000010b1037824 */ /* 0x040fe200078e00ff */
[----:B------:R-:W-:Y:S01]  /*3930*/  LOP3.LUT R177, R177, 0xf0f0f0f0, RZ, 0xc0, !PT ;  /* 0xf0f0f0f0b1b17812 */ /* 0x000fe200078ec0ff */
[----:B------:R-:W-:Y:S01]  /*3940*/  VIADD R10, R172, 0x2 ;  /* 0x00000002ac0a7836 */ /* 0x000fe20000000000 */
[----:B------:R-:W-:Y:S01]  /*3950*/  PRMT R4, R178, 0xba98, R178 ;  /* 0x0000ba98b2047816 */ /* 0x000fe200000000b2 */
[----:B------:R-:W-:Y:S01]  /*3960*/  IMAD.MOV.U32 R11, RZ, RZ, 0x40000040 ;  /* 0x40000040ff0b7424 */ /* 0x000fe200078e00ff */
[----:B------:R-:W-:Y:S01]  /*3970*/  LOP3.LUT R0, R0, 0xf0f0f0f0, RZ, 0xc0, !PT ;  /* 0xf0f0f0f000007812 */ /* 0x000fe200078ec0ff */
[----:B------:R-:W-:Y:S05]  /*3980*/  WARPSYNC.ALL ;  /* 0x0000000000007948 */ /* 0x000fea0003800000 */
[----:B------:R-:W-:-:S02]  /*3990*/  LOP3.LUT R6, R3, 0xf0f0f0f0, RZ, 0xc0, !PT ;  /* 0xf0f0f0f003067812 */ /* 0x000fc400078ec0ff */
[----:B------:R-:W-:Y:S02]  /*39a0*/  PRMT R7, R177, 0xba98, R177 ;  /* 0x0000ba98b1077816 */ /* 0x000fe400000000b1 */
[----:B------:R-:W-:Y:S02]  /*39b0*/  LOP3.LUT R5, R4, 0xf0f0f0f0, RZ, 0xc0, !PT ;  /* 0xf0f0f0f004057812 */ /* 0x000fe400078ec0ff */
[----:B------:R-:W-:Y:S02]  /*39c0*/  PRMT R3, R0, 0xba98, R0 ;  /* 0x0000ba9800037816 */ /* 0x000fe40000000000 */
[----:B------:R-:W-:Y:S02]  /*39d0*/  PRMT R4, R6, 0xba98, R6 ;  /* 0x0000ba9806047816 */ /* 0x000fe40000000006 */
[----:B------:R-:W-:Y:S02]  /*39e0*/  LOP3.LUT R8, R7, 0xf0f0f0f0, RZ, 0xc0, !PT ;  /* 0xf0f0f0f007087812 */ /* 0x000fe400078ec0ff */
[----:B------:R-:W-:-:S02]  /*39f0*/  LOP3.LUT R3, R3, 0xf0f0f0f0, RZ, 0xc0, !PT ;  /* 0xf0f0f0f003037812 */ /* 0x000fc400078ec0ff */
[----:B------:R-:W-:Y:S02]  /*3a00*/  LOP3.LUT R7, R4, 0xf0f0f0f0, RZ, 0xc0, !PT ;  /* 0xf0f0f0f004077812 */ /* 0x000fe400078ec0ff */
[----:B------:R-:W-:Y:S02]  /*3a10*/  LEA.HI R178, R178, R5, RZ, 0x1c ;  /* 0x00000005b2b27211 */ /* 0x000fe400078fe0ff */
[----:B------:R-:W-:Y:S01]  /*3a20*/  LEA.HI R3, R0, R3, RZ, 0x1c ;  /* 0x0000000300037211 */ /* 0x000fe200078fe0ff */
[----:B------:R-:W-:Y:S01]  /*3a30*/  IMAD.SHL.U32 R0, R176, 0x10, RZ ;  /* 0x00000010b0007824 */ /* 0x000fe200078e00ff */
[----:B------:R-:W-:Y:S02]  /*3a40*/  LEA.HI R8, R177, R8, RZ, 0x1c ;  /* 0x00000008b1087211 */ /* 0x000fe400078fe0ff */
[----:B------:R-:W-:Y:S02]  /*3a50*/  LEA.HI R7, R6, R7, RZ, 0x1c ;  /* 0x0000000706077211 */ /* 0x000fe400078fe0ff */
[----:B------:R-:W-:-:S02]  /*3a60*/  R2UR UR6, R10 ;  /* 0x000000000a0672ca */ /* 0x000fc400000e0000 */
[----:B------:R-:W-:Y:S02]  /*3a70*/  R2UR UR7, R11 ;  /* 0x000000000b0772ca */ /* 0x000fe400000e0000 */
[C-C-:B------:R-:W-:Y:S02]  /*3a80*/  PRMT R168, R3.reuse, 0x5140, R178.reuse ;  /* 0x0000514003a87816 */ /* 0x140fe400000000b2 */
[----:B------:R-:W-:Y:S01]  /*3a90*/  PRMT R169, R3, 0x7362, R178 ;  /* 0x0000736203a97816 */ /* 0x000fe200000000b2 */
[----:B------:R-:W-:Y:S01]  /*3aa0*/  IMAD.SHL.U32 R3, R175, 0x10, RZ ;  /* 0x00000010af037824 */ /* 0x000fe200078e00ff */
[C-C-:B------:R-:W-:Y:S02]  /*3ab0*/  PRMT R170, R7.reuse, 0x5140, R8.reuse ;  /* 0x0000514007aa7816 */ /* 0x140fe40000000008 */
[----:B------:R-:W-:Y:S02]  /*3ac0*/  PRMT R171, R7, 0x7362, R8 ;  /* 0x0000736207ab7816 */ /* 0x000fe40000000008 */
[----:B------:R-:W-:-:S02]  /*3ad0*/  LOP3.LUT R176, R176, 0xf0f0f0f0, RZ, 0xc0, !PT ;  /* 0xf0f0f0f0b0b07812 */ /* 0x000fc400078ec0ff */
[----:B------:R-:W-:Y:S01]  /*3ae0*/  WARPGROUP.ARRIVE ;  /* 0x00000000000079c5 */ /* 0x000fe20000000000 */
[----:B------:R-:W-:Y:S02]  /*3af0*/  LOP3.LUT R0, R0, 0xf0f0f0f0, RZ, 0xc0, !PT ;  /* 0xf0f0f0f000007812 */ /* 0x000fe400078ec0ff */
[----:B------:R-:W-:Y:S02]  /*3b00*/  LOP3.LUT R175, R175, 0xf0f0f0f0, RZ, 0xc0, !PT ;  /* 0xf0f0f0f0afaf7812 */ /* 0x000fe400078ec0ff */
[----:B------:R-:W-:Y:S01]  /*3b10*/  LOP3.LUT R6, R3, 0xf0f0f0f0, RZ, 0xc0, !PT ;  /* 0xf0f0f0f003067812 */ /* 0x000fe200078ec0ff */
[----:B------:R-:W-:Y:S01]  /*3b20*/  IGMMA.64x128x32.S8.S8 R88, R168, gdesc[UR4], R88, gsb0 ;  /* 0x03600004a8587df1 */ /* 0x000fe20008041058 */
[----:B------:R-:W-:Y:S02]  /*3b30*/  PRMT R4, R176, 0xba98, R176 ;  /* 0x0000ba98b0047816 */ /* 0x000fe400000000b0 */
[----:B------:R-:W-:Y:S02]  /*3b40*/  PRMT R3, R0, 0xba98, R0 ;  /* 0x0000ba9800037816 */ /* 0x000fe40000000000 */
[----:B------:R-:W-:-:S02]  /*3b50*/  PRMT R8, R175, 0xba98, R175 ;  /* 0x0000ba98af087816 */ /* 0x000fc400000000af */
[----:B------:R-:W-:Y:S02]  /*3b60*/  PRMT R7, R6, 0xba98, R6 ;  /* 0x0000ba9806077816 */ /* 0x000fe40000000006 */
[----:B------:R-:W-:Y:S02]  /*3b70*/  LOP3.LUT R5, R4, 0xf0f0f0f0, RZ, 0xc0, !PT ;  /* 0xf0f0f0f004057812 */ /* 0x000fe400078ec0ff */
[----:B------:R-:W-:Y:S02]  /*3b80*/  LOP3.LUT R3, R3, 0xf0f0f0f0, RZ, 0xc0, !PT ;  /* 0xf0f0f0f003037812 */ /* 0x000fe400078ec0ff */
[----:B------:R-:W-:Y:S02]  /*3b90*/  LOP3.LUT R8, R8, 0xf0f0f0f0, RZ, 0xc0, !PT ;  /* 0xf0f0f0f008087812 */ /* 0x000fe400078ec0ff */
[----:B------:R-:W-:Y:S02]  /*3ba0*/  LOP3.LUT R7, R7, 0xf0f0f0f0, RZ, 0xc0, !PT ;  /* 0xf0f0f0f007077812 */ /* 0x000fe400078ec0ff */
[----:B------:R-:W-:-:S02]  /*3bb0*/  LEA.HI R176, R176, R5, RZ, 0x1c ;  /* 0x00000005b0b07211 */ /* 0x000fc400078fe0ff */
[----:B------:R-:W-:Y:S02]  /*3bc0*/  LEA.HI R3, R0, R3, RZ, 0x1c ;  /* 0x0000000300037211 */ /* 0x000fe400078fe0ff */
[----:B------:R-:W-:Y:S02]  /*3bd0*/  LEA.HI R8, R175, R8, RZ, 0x1c ;  /* 0x00000008af087211 */ /* 0x000fe400078fe0ff */
[----:B------:R-:W-:Y:S02]  /*3be0*/  LEA.HI R7, R6, R7, RZ, 0x1c ;  /* 0x0000000706077211 */ /* 0x000fe400078fe0ff */
[----:B------:R-:W-:Y:S02]  /*3bf0*/  R2UR UR10, R10 ;  /* 0x000000000a0a72ca */ /* 0x000fe400000e0000 */
[----:B------:R-:W-:Y:S02]  /*3c00*/  R2UR UR11, R11 ;  /* 0x000000000b0b72ca */ /* 0x000fe400000e0000 */
[----:B------:R-:W-:-:S04]  /*3c10*/  SHF.R.U64 R157, R156, 0x3, R157 ;  /* 0x000000039c9d7819 */ /* 0x000fc8000000129d */
[----:B------:R-:W-:Y:S01]  /*3c20*/  IADD3 R0, R22, UR44, R157 ;  /* 0x0000002c16007c10 */ /* 0x000fe2000fffe09d */
[----:B------:R-:W-:-:S04]  /*3c30*/  IMAD.IADD R157, R166, 0x1, R159 ;  /* 0x00000001a69d7824 */ /* 0x000fc800078e029f */
[----:B------:R-:W-:-:S03]  /*3c40*/  IMAD.WIDE R156, R157, 0x4, R154 ;  /* 0x000000049d9c7825 */ /* 0x000fc600078e029a */
        /* <DEDUP_REMOVED lines=37> */
.L_x_40:
[C---:B---3--:R-:W-:Y:S01]  /*3ea0*/  IMAD.SHL.U32 R0, R158.reuse, 0x10, RZ ;  /* 0x000000109e007824 */ /* 0x048fe200078e00ff */
[----:B------:R-:W-:Y:S01]  /*3eb0*/  LOP3.LUT R4, R158, 0xf0f0f0f0, RZ, 0xc0, !PT ;  /* 0xf0f0f0f09e047812 */ /* 0x000fe200078ec0ff */
[C---:B------:R-:W-:Y:S01]  /*3ec0*/  IMAD.SHL.U32 R3, R159.reuse, 0x10, RZ ;  /* 0x000000109f037824 */ /* 0x040fe200078e00ff */
[----:B------:R-:W-:Y:S01]  /*3ed0*/  LOP3.LUT R8, R159, 0xf0f0f0f0, RZ, 0xc0, !PT ;  /* 0xf0f0f0f09f087812 */ /* 0x000fe200078ec0ff */
[----:B------:R-:W-:Y:S01]  /*3ee0*/  VIADD R12, R172, 0x4 ;  /* 0x00000004ac0c7836 */ /* 0x000fe20000000000 */
[----:B------:R-:W-:Y:S01]  /*3ef0*/  LOP3.LUT R0, R0, 0xf0f0f0f0, RZ, 0xc0, !PT ;  /* 0xf0f0f0f000007812 */ /* 0x000fe200078ec0ff */
[----:B------:R-:W-:Y:S01]  /*3f00*/  IMAD.MOV.U32 R13, RZ, RZ, 0x40000040 ;  /* 0x40000040ff0d7424 */ /* 0x000fe200078e00ff */
[----:B------:R-:W-:Y:S01]  /*3f10*/  LOP3.LUT R6, R3, 0xf0f0f0f0, RZ, 0xc0, !PT ;  /* 0xf0f0f0f003067812 */ /* 0x000fe200078ec0ff */
[----:B------:R-:W-:Y:S05]  /*3f20*/  WARPSYNC.ALL ;  /* 0x0000000000007948 */ /* 0x000fea0003800000 */
[----:B------:R-:W-:Y:S01]  /*3f30*/  PRMT R5, R4, 0xba98, R4 ;  /* 0x0000ba9804057816 */ /* 0x000fe20000000004 */
[----:B------:R-:W-:Y:S01]  /*3f40*/  VIADD R172, R172, 0x6 ;  /* 0x00000006acac7836 */ /* 0x000fe20000000000 */
[----:B------:R-:W-:Y:S01]  /*3f50*/  PRMT R9, R8, 0xba98, R8 ;  /* 0x0000ba9808097816 */ /* 0x000fe20000000008 */
[----:B------:R-:W-:Y:S01]  /*3f60*/  IMAD.MOV.U32 R173, RZ, RZ, 0x40000040 ;  /* 0x40000040ffad7424 */ /* 0x000fe200078e00ff */
[----:B------:R-:W-:-:S02]  /*3f70*/  PRMT R3, R0, 0xba98, R0 ;  /* 0x0000ba9800037816 */ /* 0x000fc40000000000 */
[----:B------:R-:W-:Y:S02]  /*3f80*/  PRMT R7, R6, 0xba98, R6 ;  /* 0x0000ba9806077816 */ /* 0x000fe40000000006 */
[----:B------:R-:W-:Y:S02]  /*3f90*/  LOP3.LUT R5, R5, 0xf0f0f0f0, RZ, 0xc0, !PT ;  /* 0xf0f0f0f005057812 */ /* 0x000fe400078ec0ff */
[----:B------:R-:W-:Y:S02]  /*3fa0*/  LOP3.LUT R9, R9, 0xf0f0f0f0, RZ, 0xc0, !PT ;  /* 0xf0f0f0f009097812 */ /* 0x000fe400078ec0ff */
[----:B------:R-:W-:Y:S02]  /*3fb0*/  LOP3.LUT R3, R3, 0xf0f0f0f0, RZ, 0xc0, !PT ;  /* 0xf0f0f0f003037812 */ /* 0x000fe400078ec0ff */
[----:B------:R-:W-:Y:S02]  /*3fc0*/  LOP3.LUT R7, R7, 0xf0f0f0f0, RZ, 0xc0, !PT ;  /* 0xf0f0f0f007077812 */ /* 0x000fe400078ec0ff */
[----:B------:R-:W-:-:S02]  /*3fd0*/  LEA.HI R4, R4, R5, RZ, 0x1c ;  /* 0x0000000504047211 */ /* 0x000fc400078fe0ff */
[----:B------:R-:W-:Y:S01]  /*3fe0*/  LEA.HI R3, R0, R3, RZ, 0x1c ;  /* 0x0000000300037211 */ /* 0x000fe200078fe0ff */
[----:B------:R-:W-:Y:S01]  /*3ff0*/  IMAD.SHL.U32 R0, R160, 0x10, RZ ;  /* 0x00000010a0007824 */ /* 0x000fe200078e00ff */
[----:B------:R-:W-:Y:S02]  /*4000*/  LEA.HI R8, R8, R9, RZ, 0x1c ;  /* 0x0000000908087211 */ /* 0x000fe400078fe0ff */
[----:B------:R-:W-:Y:S02]  /*4010*/  LEA.HI R7, R6, R7, RZ, 0x1c ;  /* 0x0000000706077211 */ /* 0x000fe400078fe0ff */
[----:B------:R-:W-:Y:S02]  /*4020*/  R2UR UR6, R12 ;  /* 0x000000000c0672ca */ /* 0x000fe400000e0000 */
[----:B------:R-:W-:Y:S02]  /*4030*/  R2UR UR7, R13 ;  /* 0x000000000d0772ca */ /* 0x000fe400000e0000 */
[----:B------:R-:W-:-:S02]  /*4040*/  PRMT R168, R3, 0x5140, R4 ;  /* 0x0000514003a87816 */ /* 0x000fc40000000004 */
[----:B------:R-:W-:Y:S02]  /*4050*/  PRMT R169, R3, 0x7362, R4 ;  /* 0x0000736203a97816 */ /* 0x000fe40000000004 */
[C-C-:B------:R-:W-:Y:S02]  /*4060*/  PRMT R170, R7.reuse, 0x5140, R8.reuse ;  /* 0x0000514007aa7816 */ /* 0x140fe40000000008 */
[----:B------:R-:W-:Y:S02]  /*4070*/  PRMT R171, R7, 0x7362, R8 ;  /* 0x0000736207ab7816 */ /* 0x000fe40000000008 */
[----:B----4-:R-:W-:Y:S02]  /*4080*/  PRMT R10, R161, 0x5410, R162 ;  /* 0x00005410a10a7816 */ /* 0x010fe400000000a2 */
[----:B------:R-:W-:Y:S01]  /*4090*/  WARPGROUP.ARRIVE ;  /* 0x00000000000079c5 */ /* 0x000fe20000000000 */
[----:B------:R-:W-:Y:S02]  /*40a0*/  LOP3.LUT R4, R160, 0xf0f0f0f0, RZ, 0xc0, !PT ;  /* 0xf0f0f0f0a0047812 */ /* 0x000fe400078ec0ff */
[----:B------:R-:W-:Y:S01]  /*40b0*/  IMAD.SHL.U32 R3, R10, 0x10, RZ ;  /* 0x000000100a037824 */ /* 0x000fe200078e00ff */
[----:B------:R-:W-:-:S02]  /*40c0*/  LOP3.LUT R0, R0, 0xf0f0f0f0, RZ, 0xc0, !PT ;  /* 0xf0f0f0f000007812 */ /* 0x000fc400078ec0ff */
[----:B------:R-:W-:Y:S01]  /*40d0*/  IGMMA.64x128x32.S8.S8 R88, R168, gdesc[UR4], R88, gsb0 ;  /* 0x03600004a8587df1 */ /* 0x000fe20008041058 */
[----:B------:R-:W-:Y:S02]  /*40e0*/  PRMT R5, R4, 0xba98, R4 ;  /* 0x0000ba9804057816 */ /* 0x000fe40000000004 */
[----:B------:R-:W-:Y:S02]  /*40f0*/  LOP3.LUT R10, R10, 0xf0f0f0f0, RZ, 0xc0, !PT ;  /* 0xf0f0f0f00a0a7812 */ /* 0x000fe400078ec0ff */
[----:B------:R-:W-:Y:S02]  /*4100*/  LOP3.LUT R6, R3, 0xf0f0f0f0, RZ, 0xc0, !PT ;  /* 0xf0f0f0f003067812 */ /* 0x000fe400078ec0ff */
[----:B------:R-:W-:Y:S02]  /*4110*/  LOP3.LUT R5, R5, 0xf0f0f0f0, RZ, 0xc0, !PT ;  /* 0xf0f0f0f005057812 */ /* 0x000fe400078ec0ff */
[----:B------:R-:W-:Y:S02]  /*4120*/  PRMT R3, R0, 0xba98, R0 ;  /* 0x0000ba9800037816 */ /* 0x000fe40000000000 */
[----:B------:R-:W-:-:S02]  /*4130*/  PRMT R8, R10, 0xba98, R10 ;  /* 0x0000ba980a087816 */ /* 0x000fc4000000000a */
[----:B------:R-:W-:Y:S02]  /*4140*/  PRMT R7, R6, 0xba98, R6 ;  /* 0x0000ba9806077816 */ /* 0x000fe40000000006 */
[----:B------:R-:W-:Y:S02]  /*4150*/  LEA.HI R4, R4, R5, RZ, 0x1c ;  /* 0x0000000504047211 */ /* 0x000fe400078fe0ff */
[----:B------:R-:W-:Y:S02]  /*4160*/  LOP3.LUT R3, R3, 0xf0f0f0f0, RZ, 0xc0, !PT ;  /* 0xf0f0f0f003037812 */ /* 0x000fe400078ec0ff */
[----:B------:R-:W-:Y:S02]  /*4170*/  LOP3.LUT R5, R8, 0xf0f0f0f0, RZ, 0xc0, !PT ;  /* 0xf0f0f0f008057812 */ /* 0x000fe400078ec0ff */
[----:B------:R-:W-:Y:S02]  /*4180*/  LOP3.LUT R7, R7, 0xf0f0f0f0, RZ, 0xc0, !PT ;  /* 0xf0f0f0f007077812 */ /* 0x000fe400078ec0ff */
[----:B------:R-:W-:-:S02]  /*4190*/  LEA.HI R3, R0, R3, RZ, 0x1c ;  /* 0x0000000300037211 */ /* 0x000fc400078fe0ff */
[----:B------:R-:W-:Y:S02]  /*41a0*/  LEA.HI R10, R10, R5, RZ, 0x1c ;  /* 0x000000050a0a7211 */ /* 0x000fe400078fe0ff */
[----:B------:R-:W-:Y:S02]  /*41b0*/  LEA.HI R7, R6, R7, RZ, 0x1c ;  /* 0x0000000706077211 */ /* 0x000fe400078fe0ff */
[----:B------:R-:W-:Y:S02]  /*41c0*/  R2UR UR10, R12 ;  /* 0x000000000c0a72ca */ /* 0x000fe400000e0000 */
[----:B------:R-:W-:Y:S02]  /*41d0*/  R2UR UR11, R13 ;  /* 0x000000000d0b72ca */ /* 0x000fe400000e0000 */
[----:B------:R-:W-:Y:S02]  /*41e0*/  SHF.R.U64 R157, R156, 0x3, R157 ;  /* 0x000000039c9d7819 */ /* 0x000fe4000000129d */
[----:B------:R-:W-:-:S02]  /*41f0*/  R2UR UR6, R172 ;  /* 0x00000000ac0672ca */ /* 0x000fc400000e0000 */
[----:B------:R-:W-:Y:S02]  /*4200*/  IADD3 R0, R22, UR44, R157 ;  /* 0x0000002c16007c10 */ /* 0x000fe4000fffe09d */
[----:B------:R-:W-:Y:S02]  /*4210*/  R2UR UR7, R173 ;  /* 0x00000000ad0772ca */ /* 0x000fe400000e0000 */
[----:B------:R-:W-:Y:S01]  /*4220*/  ISETP.NE.AND P6, PT, R167, 0x3, PT ;  /* 0x00000003a700780c */ /* 0x000fe20003fc5270 */
[----:B------:R-:W-:Y:S02]  /*4230*/  WARPGROUP.DEPBAR.LE gsb0, 0x0 ;  /* 0x00008000000079c5 */ /* 0x000fe40000010000 */
[C-C-:B------:R-:W-:Y:S02]  /*4240*/  PRMT R168, R3.reuse, 0x5140, R4.reuse ;  /* 0x0000514003a87816 */ /* 0x140fe40000000004 */
[----:B------:R-:W-:Y:S02]  /*4250*/  PRMT R169, R3, 0x7362, R4 ;  /* 0x0000736203a97816 */ /* 0x000fe40000000004 */
[----:B------:R-:W-:-:S02]  /*4260*/  PRMT R170, R7, 0x5140, R10 ;  /* 0x0000514007aa7816 */ /* 0x000fc4000000000a */
[----:B------:R-:W-:-:S04]  /*4270*/  PRMT R171, R7, 0x7362, R10 ;  /* 0x0000736207ab7816 */ /* 0x000fc8000000000a */
[----:B------:R-:W-:-:S06]  /*4280*/  WARPGROUP.ARRIVE ;  /* 0x00000000000079c5 */ /* 0x000fcc0000000000 */
[----:B------:R-:W-:Y:S01]  /*4290*/  IGMMA.64x128x32.S8.S8 R24, R168, gdesc[UR8], R24, gsb0 ;  /* 0x03600008a8187df1 */ /* 0x000fe20008041018 */
[----:B------:R-:W-:Y:S02]  /*42a0*/  R2UR UR10, R172 ;  /* 0x00000000ac0a72ca */ /* 0x000fe400000e0000 */
[----:B------:R-:W-:Y:S01]  /*42b0*/  R2UR UR11, R173 ;  /* 0x00000000ad0b72ca */ /* 0x000fe200000e0000 */
        /* <DEDUP_REMOVED lines=18> */
[----:B---3--:R-:W-:Y:S02]  /*43e0*/  PRMT R0, R4, 0xba98, R4 ;  /* 0x0000ba9804007816 */ /* 0x008fe40000000004 */
        /* <DEDUP_REMOVED lines=34> */
[----:B------:R-:W-:Y:S02]  /*4610*/  LEA.HI R9, R9, R8, RZ, 0x1c ;  /* 0x0000000809097211 */ /* 0x000fe400078fe0ff */
[----:B------:R-:W-:Y:S01]  /*4620*/  LEA.HI R6, R5, R6, RZ, 0x1c ;  /* 0x0000000605067211 */ /* 0x000fe200078fe0ff */
[----:B------:R-:W-:Y:S02]  /*4630*/  WARPGROUP.DEPBAR.LE gsb0, 0x0 ;  /* 0x00008000000079c5 */ /* 0x000fe40000010000 */
[C-C-:B------:R-:W-:Y:S02]  /*4640*/  PRMT R168, R3.reuse, 0x5140, R4.reuse ;  /* 0x0000514003a87816 */ /* 0x140fe40000000004 */
[----:B------:R-:W-:-:S02]  /*4650*/  PRMT R169, R3, 0x7362, R4 ;  /* 0x0000736203a97816 */ /* 0x000fc40000000004 */
[C-C-:B------:R-:W-:Y:S02]  /*4660*/  PRMT R170, R6.reuse, 0x5140, R9.reuse ;  /* 0x0000514006aa7816 */ /* 0x140fe40000000009 */
[----:B------:R-:W-:-:S04]  /*4670*/  PRMT R171, R6, 0x7362, R9 ;  /* 0x0000736206ab7816 */ /* 0x000fc80000000009 */
[----:B------:R-:W-:-:S06]  /*4680*/  WARPGROUP.ARRIVE ;  /* 0x00000000000079c5 */ /* 0x000fcc0000000000 */
[----:B------:R-:W-:Y:S03]  /*4690*/  IGMMA.64x128x32.S8.S8 R24, R168, gdesc[UR8], R24, gsb0 ;  /* 0x03600008a8187df1 */ /* 0x000fe60008041018 */
[----:B------:R-:W-:Y:S02]  /*46a0*/  WARPGROUP.DEPBAR.LE gsb0, 0x0 ;  /* 0x00008000000079c5 */ /* 0x000fe40000010000 */
[----:B------:R-:W-:Y:S05]  /*46b0*/  @!P6 BRA `(.L_x_41) ;  /* 0x000000000004e947 */ /* 0x000fea0003800000 */
[----:B------:R-:W-:Y:S01]  /*46c0*/  BPT.TRAP 0x1 ;  /* 0x000000040000795c */ /* 0x000fe20000300000 */
.L_x_41:
[----:B------:R-:W-:Y:S02]  /*46d0*/  UISETP.GT.U32.AND UP0, UPT, UR42, 0x1, UPT ;  /* 0x000000012a00788c */ /* 0x000fe4000bf04070 */
[----:B------:R-:W-:-:S04]  /*46e0*/  ULEA UR4, UR36, UR44, 0x3 ;  /* 0x0000002c24047291 */ /* 0x000fc8000f8e183f */
[----:B------:R-:W-:Y:S01]  /*46f0*/  UIADD3 UR4, UR4, 0x38, URZ ;  /* 0x0000003804047890 */ /* 0x000fe2000fffe03f */
[----:B------:R-:W-:-:S03]  /*4700*/  PLOP3.LUT P0, PT, PT, PT, UP0, 0x80, 0x0 ;  /* 0x000000000000781c */ /* 0x000fc60003f0f008 */
[----:B------:R-:W-:-:S09]  /*4710*/  UPRMT UR4, URZ, 0x654, UR4 ;  /* 0x000006543f047896 */ /* 0x000fd20008000004 */
[----:B------:R-:W-:Y:S01]  /*4720*/  SYNCS.ARRIVE.TRANS64.RED.A1T0 RZ, [UR4], RZ ;  /* 0x000000ffffff79a7 */ /* 0x000fe20008100404 */
[----:B------:R-:W-:Y:S05]  /*4730*/  @P0 BRA `(.L_x_42) ;  /* 0x0000000000040947 */ /* 0x000fea0003800000 */
[----:B------:R-:W-:Y:S01]  /*4740*/  BPT.TRAP 0x1 ;  /* 0x000000040000795c */ /* 0x000fe20000300000 */
.L_x_42:
[----:B------:R-:W-:-:S04]  /*4750*/  UIADD3 UR36, UR36, 0x1, URZ ;  /* 0x0000000124247890 */ /* 0x000fc8000fffe03f */
[----:B------:R-:W-:-:S04]  /*4760*/  UISETP.NE.AND UP0, UPT, UR36, 0x7, UPT ;  /* 0x000000072400788c */ /* 0x000fc8000bf05270 */
[----:B------:R-:W-:Y:S01]  /*4770*/  USEL UR36, UR36, URZ, UP0 ;  /* 0x0000003f24247287 */ /* 0x000fe20008000000 */
[----:B------:R-:W-:Y:S11]  /*4780*/  @!P6 BRA `(.L_x_43) ;  /* 0x000000000004e947 */ /* 0x000ff60003800000 */
[----:B------:R-:W-:Y:S01]  /*4790*/  BPT.TRAP 0x1 ;  /* 0x000000040000795c */ /* 0x000fe20000300000 */
.L_x_43:
[----:B------:R-:W-:Y:S01]  /*47a0*/  LOP3.LUT P0, RZ, R19, 0x4, RZ, 0xc0, !PT ;  /* 0x0000000413ff7812 */ /* 0x000fe2000780c0ff */
[----:B------:R-:W-:Y:S01]  /*47b0*/  IMAD.SHL.U32 R169, R181, 0x8000, RZ ;  /* 0x00008000b5a97824 */ /* 0x000fe200078e00ff */
[----:B------:R-:W-:Y:S03]  /*47c0*/  BSSY B0, `(.L_x_44) ;  /* 0x0000009000007945 */ /* 0x000fe60003800000 */
[----:B------:R-:W-:-:S03]  /*47d0*/  IMAD.WIDE R156, R169, 0x4, RZ ;  /* 0x00000004a99c7825 */ /* 0x000fc600078e02ff */
[----:B------:R-:W-:-:S04]  /*47e0*/  LOP3.LUT R159, R156, R154, RZ, 0xfc, !PT ;  /* 0x0000009a9c9f7212 */ /* 0x000fc800078efcff */
[----:B------:R-:W-:Y:S01]  /*47f0*/  LOP3.LUT P1, RZ, R159, 0x4, RZ, 0xc0, !PT ;  /* 0x000000049fff7812 */ /* 0x000fe2000782c0ff */
[----:B------:R-:W-:-:S12]  /*4800*/  @P0 BRA `(.L_x_45) ;  /* 0x0000000000100947 */ /* 0x000fd80003800000 */
[----:B------:R-:W-:Y:S02]  /*4810*/  LEA R0, R181, UR44, 0x3 ;  /* 0x0000002cb5007c11 */ /* 0x000fe4000f8e18ff */
[----:B------:R-:W-:-:S04]  /*4820*/  SHF.L.U32 R3, R180, 0x1f, RZ ;  /* 0x0000001fb4037819 */ /* 0x000fc800000006ff */
[----:B------:R-:W0:Y:S02]  /*4830*/  SYNCS.PHASECHK.TRANS64.TRYWAIT P0, [R0+URZ], R3 ;  /* 0x00000003000075a7 */ /* 0x000e24000800017f */
[----:B0-----:R-:W-:Y:S05]  /*4840*/  @!P0 BRA `(.L_x_46) ;  /* 0x000000a000a48947 */ /* 0x001fea0003800000 */
.L_x_45:
[----:B------:R-:W-:Y:S05]  /*4850*/  BSYNC B0 ;  /* 0x0000000000007941 */ /* 0x000fea0003800000 */
.L_x_44:
[----:B------:R-:W-:Y:S04]  /*4860*/  BSSY B6, `(.L_x_47) ;  /* 0x0000012000067945 */ /* 0x000fe80003800000 */
        /* <DEDUP_REMOVED lines=17> */
.L_x_48:
[----:B------:R-:W-:Y:S05]  /*4980*/  BSYNC B6 ;  /* 0x0000000000067941 */ /* 0x000fea0003800000 */
.L_x_47:
[----:B------:R-:W-:Y:S01]  /*4990*/  SHF.R.U64 R157, R159, 0x3, R157 ;  /* 0x000000039f9d7819 */ /* 0x000fe2000000129d */
[----:B------:R-:W-:Y:S03]  /*49a0*/  BSSY B6, `(.L_x_49) ;  /* 0x0000021000067945 */ /* 0x000fe60003800000 */
[----:B0-----:R-:W-:Y:S01]  /*49b0*/  IADD3 R0, R22, UR44, R157 ;  /* 0x0000002c16007c10 */ /* 0x001fe2000fffe09d */
[----:B------:R-:W-:-:S04]  /*49c0*/  IMAD.IADD R157, R166, 0x1, R169 ;  /* 0x00000001a69d7824 */ /* 0x000fc800078e02a9 */
[----:B------:R-:W-:Y:S01]  /*49d0*/  LDS.U16 R3, [R0+0x200] ;  /* 0x0002000000037984 */ /* 0x000fe20000000400 */
[----:B------:R-:W-:-:S03]  /*49e0*/  IMAD.WIDE R156, R157, 0x4, R154 ;  /* 0x000000049d9c7825 */ /* 0x000fc600078e029a */
[----:B------:R-:W0:Y:S01]  /*49f0*/  LDS.U16 R4, [R0] ;  /* 0x0000000000047984 */ /* 0x000e220000000400 */
[----:B------:R-:W-:-:S03]  /*4a00*/  LOP3.LUT P0, RZ, R156, 0x4, RZ, 0xc0, !PT ;  /* 0x000000049cff7812 */ /* 0x000fc6000780c0ff */
        /* <DEDUP_REMOVED lines=26> */
.L_x_50:
[----:B------:R-:W-:Y:S05]  /*4bb0*/  BSYNC B6 ;  /* 0x0000000000067941 */ /* 0x000fea0003800000 */
.L_x_49:
[----:B------:R-:W-:Y:S01]  /*4bc0*/  SHF.R.U64 R157, R156, 0x3, R157 ;  /* 0x000000039c9d7819 */ /* 0x000fe2000000129d */
[C---:B------:R-:W-:Y:S01]  /*4bd0*/  IMAD.SHL.U32 R5, R158.reuse, 0x10, RZ ;  /* 0x000000109e057824 */ /* 0x040fe200078e00ff */
[----:B------:R-:W-:Y:S02]  /*4be0*/  LOP3.LUT R9, R158, 0xf0f0f0f0, RZ, 0xc0, !PT ;  /* 0xf0f0f0f09e097812 */ /* 0x000fe400078ec0ff */
[----:B---3--:R-:W-:Y:S02]  /*4bf0*/  IADD3 R0, R22, UR44, R157 ;  /* 0x0000002c16007c10 */ /* 0x008fe4000fffe09d */
[----:B------:R-:W-:Y:S02]  /*4c00*/  LOP3.LUT R7, R5, 0xf0f0f0f0, RZ, 0xc0, !PT ;  /* 0xf0f0f0f005077812 */ /* 0x000fe400078ec0ff */
[----:B------:R-:W-:Y:S01]  /*4c10*/  LOP3.LUT R11, R159, 0xf0f0f0f0, RZ, 0xc0, !PT ;  /* 0xf0f0f0f09f0b7812 */ /* 0x000fe200078ec0ff */
[----:B------:R-:W-:Y:S01]  /*4c20*/  LDS.U16 R178, [R0+0x200] ;  /* 0x0002000000b27984 */ /* 0x000fe20000000400 */
[----:B------:R-:W-:-:S02]  /*4c30*/  PRMT R8, R9, 0xba98, R9 ;  /* 0x0000ba9809087816 */ /* 0x000fc40000000009 */
[----:B------:R-:W-:Y:S01]  /*4c40*/  PRMT R12, R11, 0xba98, R11 ;  /* 0x0000ba980b0c7816 */ /* 0x000fe2000000000b */
[----:B------:R-:W0:Y:S01]  /*4c50*/  LDS.U16 R3, [R0] ;  /* 0x0000000000037984 */ /* 0x000e220000000400 */
[----:B------:R-:W-:Y:S02]  /*4c60*/  LOP3.LUT R13, R160, 0xf0f0f0f0, RZ, 0xc0, !PT ;  /* 0xf0f0f0f0a00d7812 */ /* 0x000fe400078ec0ff */
[----:B------:R-:W-:Y:S01]  /*4c70*/  LOP3.LUT R10, R8, 0xf0f0f0f0, RZ, 0xc0, !PT ;  /* 0xf0f0f0f0080a7812 */ /* 0x000fe200078ec0ff */
[----:B------:R-:W-:Y:S01]  /*4c80*/  LDS.U16 R177, [R0+0x208] ;  /* 0x0002080000b17984 */ /* 0x000fe20000000400 */
[----:B------:R-:W-:Y:S02]  /*4c90*/  LOP3.LUT R12, R12, 0xf0f0f0f0, RZ, 0xc0, !PT ;  /* 0xf0f0f0f00c0c7812 */ /* 0x000fe400078ec0ff */
[----:B----4-:R-:W-:Y:S01]  /*4ca0*/  PRMT R15, R161, 0x5410, R162 ;  /* 0x00005410a10f7816 */ /* 0x010fe200000000a2 */
[----:B------:R-:W1:Y:S01]  /*4cb0*/  LDS.U16 R4, [R0+0x8] ;  /* 0x0000080000047984 */ /* 0x000e620000000400 */
[----:B------:R-:W-:-:S02]  /*4cc0*/  PRMT R14, R13, 0xba98, R13 ;  /* 0x0000ba980d0e7816 */ /* 0x000fc4000000000d */
[----:B------:R-:W-:Y:S01]  /*4cd0*/  LEA.HI R9, R9, R10, RZ, 0x1c ;  /* 0x0000000a09097211 */ /* 0x000fe200078fe0ff */
[----:B------:R-:W-:Y:S01]  /*4ce0*/  LDS.U16 R176, [R0+0x2200] ;  /* 0x0022000000b07984 */ /* 0x000fe20000000400 */
[----:B------:R-:W-:Y:S01]  /*4cf0*/  LEA.HI R12, R11, R12, RZ, 0x1c ;  /* 0x0000000c0b0c7211 */ /* 0x000fe200078fe0ff */
[----:B------:R-:W-:Y:S01]  /*4d00*/  IMAD.SHL.U32 R10, R159, 0x10, RZ ;  /* 0x000000109f0a7824 */ /* 0x000fe200078e00ff */
[----:B------:R-:W-:Y:S01]  /*4d10*/  LOP3.LUT R14, R14, 0xf0f0f0f0, RZ, 0xc0, !PT ;  /* 0xf0f0f0f00e0e7812 */ /* 0x000fe200078ec0ff */
[----:B------:R-:W2:Y:S01]  /*4d20*/  LDS.U16 R5, [R0+0x2000] ;  /* 0x0020000000057984 */ /* 0x000ea20000000400 */
[----:B------:R-:W-:Y:S01]  /*4d30*/  IMAD.SHL.U32 R11, R160, 0x10, RZ ;  /* 0x00000010a00b7824 */ /* 0x000fe200078e00ff */
[----:B------:R-:W-:Y:S02]  /*4d40*/  PRMT R8, R7, 0xba98, R7 ;  /* 0x0000ba9807087816 */ /* 0x000fe40000000007 */
[----:B------:R-:W-:Y:S01]  /*4d50*/  LDS.U16 R175, [R0+0x2208] ;  /* 0x0022080000af7984 */ /* 0x000fe20000000400 */
[----:B------:R-:W-:-:S02]  /*4d60*/  LOP3.LUT R10, R10, 0xf0f0f0f0, RZ, 0xc0, !PT ;  /* 0xf0f0f0f00a0a7812 */ /* 0x000fc400078ec0ff */
[----:B------:R-:W-:Y:S01]  /*4d70*/  LEA.HI R157, R13, R14, RZ, 0x1c ;  /* 0x0000000e0d9d7211 */ /* 0x000fe200078fe0ff */
[----:B------:R3:W4:Y:S01]  /*4d80*/  LDS.U16 R6, [R0+0x2008] ;  /* 0x0020080000067984 */ /* 0x0007220000000400 */
[----:B------:R-:W-:Y:S02]  /*4d90*/  LOP3.LUT R11, R11, 0xf0f0f0f0, RZ, 0xc0, !PT ;  /* 0xf0f0f0f00b0b7812 */ /* 0x000fe400078ec0ff */
[----:B------:R-:W-:Y:S02]  /*4da0*/  LOP3.LUT R20, R15, 0xf0f0f0f0, RZ, 0xc0, !PT ;  /* 0xf0f0f0f00f147812 */ /* 0x000fe400078ec0ff */
[----:B------:R-:W-:Y:S02]  /*4db0*/  LOP3.LUT R8, R8, 0xf0f0f0f0, RZ, 0xc0, !PT ;  /* 0xf0f0f0f008087812 */ /* 0x000fe400078ec0ff */
[----:B------:R-:W-:Y:S01]  /*4dc0*/  ISETP.GT.AND P0, PT, R179, 0x2, PT ;  /* 0x00000002b300780c */ /* 0x000fe20003f04270 */
[----:B---3--:R-:W-:Y:S01]  /*4dd0*/  IMAD.SHL.U32 R0, R15, 0x10, RZ ;  /* 0x000000100f007824 */ /* 0x008fe200078e00ff */
[----:B------:R-:W-:Y:S01]  /*4de0*/  PRMT R13, R11, 0xba98, R11 ;  /* 0x0000ba980b0d7816 */ /* 0x000fe2000000000b */
[----:B------:R-:W-:Y:S01]  /*4df0*/  VIADD R179, R179, 0xffffffff ;  /* 0xffffffffb3b37836 */ /* 0x000fe20000000000 */
[----:B------:R-:W-:-:S02]  /*4e00*/  PRMT R21, R20, 0xba98, R20 ;  /* 0x0000ba9814157816 */ /* 0x000fc40000000014 */
[----:B------:R-:W-:Y:S02]  /*4e10*/  LOP3.LUT R14, R0, 0xf0f0f0f0, RZ, 0xc0, !PT ;  /* 0xf0f0f0f0000e7812 */ /* 0x000fe400078ec0ff */
[----:B------:R-:W-:Y:S02]  /*4e20*/  PRMT R0, R10, 0xba98, R10 ;  /* 0x0000ba980a007816 */ /* 0x000fe4000000000a */
[----:B------:R-:W-:Y:S02]  /*4e30*/  PRMT R15, R14, 0xba98, R14 ;  /* 0x0000ba980e0f7816 */ /* 0x000fe4000000000e */
[----:B------:R-:W-:Y:S02]  /*4e40*/  LEA.HI R8, R7, R8, RZ, 0x1c ;  /* 0x0000000807087211 */ /* 0x000fe400078fe0ff */
        /* <DEDUP_REMOVED lines=8> */
[----:B0-----:R-:W-:Y:S01]  /*4ed0*/  PRMT R178, R3, 0x5410, R178 ;  /* 0x0000541003b27816 */ /* 0x001fe200000000b2 */
[----:B------:R-:W-:Y:S01]  /*4ee0*/  IMAD.MOV.U32 R3, RZ, RZ, R181 ;  /* 0x000000ffff037224 */ /* 0x000fe200078e00b5 */
[----:B------:R-:W-:Y:S02]  /*4ef0*/  PRMT R156, R0, 0x5140, R157 ;  /* 0x00005140009c7816 */ /* 0x000fe4000000009d */
[----:B-1----:R-:W-:Y:S02]  /*4f00*/  PRMT R177, R4, 0x5410, R177 ;  /* 0x0000541004b17816 */ /* 0x002fe400000000b1 */
[C-C-:B------:R-:W-:Y:S02]  /*4f10*/  PRMT R160, R8.reuse, 0x5140, R9.reuse ;  /* 0x0000514008a07816 */ /* 0x140fe40000000009 */
[----:B------:R-:W-:Y:S02]  /*4f20*/  PRMT R161, R8, 0x7362, R9 ;  /* 0x0000736208a17816 */ /* 0x000fe40000000009 */
[----:B------:R-:W-:-:S02]  /*4f30*/  PRMT R162, R7, 0x5140, R12 ;  /* 0x0000514007a27816 */ /* 0x000fc4000000000c */
[----:B------:R-:W-:Y:S02]  /*4f40*/  PRMT R163, R7, 0x7362, R12 ;  /* 0x0000736207a37816 */ /* 0x000fe4000000000c */
[----:B------:R-:W-:Y:S02]  /*4f50*/  PRMT R157, R0, 0x7362, R157 ;  /* 0x00007362009d7816 */ /* 0x000fe4000000009d */
[C-C-:B------:R-:W-:Y:S02]  /*4f60*/  PRMT R158, R15.reuse, 0x5140, R20.reuse ;  /* 0x000051400f9e7816 */ /* 0x140fe40000000014 */
[----:B------:R-:W-:Y:S02]  /*4f70*/  PRMT R159, R15, 0x7362, R20 ;  /* 0x000073620f9f7816 */ /* 0x000fe40000000014 */
[----:B--2---:R-:W-:Y:S02]  /*4f80*/  PRMT R176, R5, 0x5410, R176 ;  /* 0x0000541005b07816 */ /* 0x004fe400000000b0 */
[----:B----4-:R-:W-:Y:S01]  /*4f90*/  PRMT R175, R6, 0x5410, R175 ;  /* 0x0000541006af7816 */ /* 0x010fe200000000af */
[----:B------:R-:W-:Y:S06]  /*4fa0*/  @P0 BRA `(.L_x_51) ;  /* 0xffffffe400980947 */ /* 0x000fec000383ffff */
.L_x_37:
[----:B------:R-:W-:Y:S01]  /*4fb0*/  IMAD.MOV.U32 R173, RZ, RZ, 0x40000040 ;  /* 0x40000040ffad7424 */ /* 0x000fe200078e00ff */
[----:B------:R-:W-:Y:S01]  /*4fc0*/  LEA R172, R181, UR45, 0xa ;  /* 0x0000002db5ac7c11 */ /* 0x000fe2000f8e50ff */
[----:B------:R-:W-:Y:S05]  /*4fd0*/  WARPSYNC.ALL ;  /* 0x0000000000007948 */ /* 0x000fea0003800000 */
[C---:B------:R-:W-:Y:S01]  /*4fe0*/  R2UR UR6, R172.reuse ;  /* 0x00000000ac0672ca */ /* 0x040fe200000e0000 */
[----:B------:R-:W-:Y:S01]  /*4ff0*/  WARPGROUP.ARRIVE ;  /* 0x00000000000079c5 */ /* 0x000fe20000000000 */
[----:B------:R-:W-:Y:S02]  /*5000*/  R2UR UR7, R173 ;  /* 0x00000000ad0772ca */ /* 0x000fe400000e0000 */
[----:B------:R-:W-:-:S02]  /*5010*/  R2UR UR10, R172 ;  /* 0x00000000ac0a72ca */ /* 0x000fc400000e0000 */
[----:B------:R-:W-:-:S09]  /*5020*/  R2UR UR11, R173 ;  /* 0x00000000ad0b72ca */ /* 0x000fd200000e0000 */
[----:B------:R-:W-:Y:S03]  /*5030*/  IGMMA.64x128x32.S8.S8 R88, R160, gdesc[UR4], R88, gsb0 ;  /* 0x03600004a0587df1 */ /* 0x000fe60008041058 */
[----:B------:R-:W-:Y:S02]  /*5040*/  WARPGROUP.DEPBAR.LE gsb0, 0x0 ;  /* 0x00008000000079c5 */ /* 0x000fe40000010000 */
[----:B------:R-:W-:-:S06]  /*5050*/  WARPGROUP.ARRIVE ;  /* 0x00000000000079c5 */ /* 0x000fcc0000000000 */
[----:B------:R-:W-:Y:S03]  /*5060*/  IGMMA.64x128x32.S8.S8 R24, R156, gdesc[UR8], R24, gsb0 ;  /* 0x036000089c187df1 */ /* 0x000fe60008041018 */
[----:B------:R-:W-:Y:S02]  /*5070*/  WARPGROUP.DEPBAR.LE gsb0, 0x0 ;  /* 0x00008000000079c5 */ /* 0x000fe40000010000 */
[----:B------:R-:W-:-:S04]  /*5080*/  IMAD.IADD R159, R174, 0x1, R169 ;  /* 0x00000001ae9f7824 */ /* 0x000fc800078e02a9 */
[----:B------:R-:W-:-:S03]  /*5090*/  IMAD.WIDE R156, R159, 0x4, R154 ;  /* 0x000000049f9c7825 */ /* 0x000fc600078e029a */
        /* <DEDUP_REMOVED lines=18> */
.L_x_52:
        /* <DEDUP_REMOVED lines=90> */
.L_x_53:
        /* <DEDUP_REMOVED lines=131> */
.L_x_54:
        /* <DEDUP_REMOVED lines=8> */
.L_x_36:
[----:B------:R-:W-:-:S13]  /*6010*/  ISETP.NE.AND P0, PT, R167, 0x3, PT ;  /* 0x00000003a700780c */ /* 0x000fda0003f05270 */
[----:B------:R-:W-:Y:S05]  /*6020*/  @!P0 BRA `(.L_x_55) ;  /* 0x0000000000048947 */ /* 0x000fea0003800000 */
[----:B------:R-:W-:Y:S01]  /*6030*/  BPT.TRAP 0x1 ;  /* 0x000000040000795c */ /* 0x000fe20000300000 */
.L_x_55:
[----:B------:R-:W-:Y:S02]  /*6040*/  UIADD3 UR6, UR41, -0x1, UR43 ;  /* 0xffffffff29067890 */ /* 0x000fe4000fffe02b */
[----:B------:R-:W-:Y:S02]  /*6050*/  UISETP.GT.U32.AND UP0, UPT, UR42, 0x1, UPT ;  /* 0x000000012a00788c */ /* 0x000fe4000bf04070 */
[----:B------:R-:W-:-:S04]  /*6060*/  UIMAD.WIDE.U32 UR4, UR6, 0x24924925, URZ ;  /* 0x24924925060478a5 */ /* 0x000fc8000f8e003f */
[----:B------:R-:W-:Y:S01]  /*6070*/  UIADD3 UR4, UR6, -UR5, URZ ;  /* 0x8000000506047290 */ /* 0x000fe2000fffe03f */
[----:B------:R-:W-:-:S03]  /*6080*/  PLOP3.LUT P0, PT, PT, PT, UP0, 0x80, 0x0 ;  /* 0x000000000000781c */ /* 0x000fc60003f0f008 */
[----:B------:R-:W-:-:S04]  /*6090*/  ULEA.HI UR4, UR4, UR5, URZ, 0x1f ;  /* 0x0000000504047291 */ /* 0x000fc8000f8ff83f */
[----:B------:R-:W-:-:S04]  /*60a0*/  USHF.R.U32.HI UR4, URZ, 0x2, UR4 ;  /* 0x000000023f047899 */ /* 0x000fc80008011604 */
[----:B------:R-:W-:-:S04]  /*60b0*/  UIMAD UR4, UR4, -0x7, UR6 ;  /* 0xfffffff9040478a4 */ /* 0x000fc8000f8e0206 */
[----:B------:R-:W-:-:S04]  /*60c0*/  ULEA UR4, UR4, UR44, 0x3 ;  /* 0x0000002c04047291 */ /* 0x000fc8000f8e183f */
[----:B------:R-:W-:-:S04]  /*60d0*/  UIADD3 UR4, UR4, 0x38, URZ ;  /* 0x0000003804047890 */ /* 0x000fc8000fffe03f */
[----:B------:R-:W-:-:S09]  /*60e0*/  UPRMT UR4, URZ, 0x654, UR4 ;  /* 0x000006543f047896 */ /* 0x000fd20008000004 */
[----:B------:R-:W-:Y:S01]  /*60f0*/  SYNCS.ARRIVE.TRANS64.RED.A1T0 RZ, [UR4], RZ ;  /* 0x000000ffffff79a7 */ /* 0x000fe20008100404 */
[----:B------:R-:W-:Y:S05]  /*6100*/  @P0 BRA `(.L_x_56) ;  /* 0x0000000000040947 */ /* 0x000fea0003800000 */
[----:B------:R-:W-:Y:S01]  /*6110*/  BPT.TRAP 0x1 ;  /* 0x000000040000795c */ /* 0x000fe20000300000 */
.L_x_56:
[----:B------:R-:W0:Y:S01]  /*6120*/  LDC R6, c[0x0][0x288] ;  /* 0x0000a200ff067b82 */ /* 0x000e220000000800 */
[--C-:B------:R-:W-:Y:S01]  /*6130*/  SHF.R.U32.HI R3, RZ, 0x2, R18.reuse ;  /* 0x00000002ff037819 */ /* 0x100fe20000011612 */
[----:B------:R-:W-:Y:S01]  /*6140*/  IMAD.SHL.U32 R9, R23, 0x80, RZ ;  /* 0x0000008017097824 */ /* 0x000fe200078e00ff */
[C---:B------:R-:W-:Y:S01]  /*6150*/  LOP3.LUT R4, R18.reuse, 0x60, RZ, 0xc0, !PT ;  /* 0x0000006012047812 */ /* 0x040fe200078ec0ff */
[----:B------:R-:W-:Y:S01]  /*6160*/  UIADD3 UR41, UR43, UR41, URZ ;  /* 0x000000292b297290 */ /* 0x000fe2000fffe03f */
[----:B------:R-:W-:Y:S01]  /*6170*/  SHF.R.U32.HI R0, RZ, 0x7, R18 ;  /* 0x00000007ff007819 */ /* 0x000fe20000011612 */
[----:B------:R-:W-:Y:S01]  /*6180*/  IMAD.SHL.U32 R20, R18, 0x2, RZ ;  /* 0x0000000212147824 */ /* 0x000fe200078e00ff */
[----:B------:R-:W-:Y:S01]  /*6190*/  LOP3.LUT R3, R3, 0x7, RZ, 0xc0, !PT ;  /* 0x0000000703037812 */ /* 0x000fe200078ec0ff */
[----:B------:R-:W-:Y:S01]  /*61a0*/  IMAD.SHL.U32 R11, R152, 0x100, RZ ;  /* 0x00000100980b7824 */ /* 0x000fe200078e00ff */
[----:B------:R-:W-:Y:S01]  /*61b0*/  SHF.R.U32.HI R8, RZ, 0x1, R4 ;  /* 0x00000001ff087819 */ /* 0x000fe20000011604 */
[----:B------:R-:W-:Y:S01]  /*61c0*/  UISETP.GT.U32.AND UP0, UPT, UR41, 0x6, UPT ;  /* 0x000000062900788c */ /* 0x000fe2000bf04070 */
[----:B------:R-:W-:Y:S01]  /*61d0*/  LOP3.LUT R0, R0, 0x1, RZ, 0xc0, !PT ;  /* 0x0000000100007812 */ /* 0x000fe200078ec0ff */
[----:B------:R-:W-:Y:S01]  /*61e0*/  UIMAD.WIDE.U32 UR4, UR41, 0x24924925, URZ ;  /* 0x24924925290478a5 */ /* 0x000fe2000f8e003f */
[----:B------:R-:W-:Y:S01]  /*61f0*/  IADD3 R5, RZ, -R8, -R3 ;  /* 0x80000008ff057210 */ /* 0x000fe20007ffe803 */
[----:B------:R-:W-:Y:S01]  /*6200*/  USHF.R.S32.HI UR11, URZ, 0x1f, UR46 ;  /* 0x0000001f3f0b7899 */ /* 0x000fe2000801142e */
[C---:B------:R-:W-:Y:S01]  /*6210*/  LOP3.LUT R20, R9.reuse, 0x6, R20, 0xf8, !PT ;  /* 0x0000000609147812 */ /* 0x040fe200078ef814 */
[----:B------:R-:W-:Y:S01]  /*6220*/  ULDC UR10, c[0x0][0x284] ;  /* 0x0000a100000a7ab9 */ /* 0x000fe20000000800 */
[----:B------:R-:W-:Y:S01]  /*6230*/  ULDC.64 UR8, c[0x0][0x7d0] ;  /* 0x0001f40000087ab9 */ /* 0x000fe20000000a00 */
[----:B------:R-:W-:Y:S01]  /*6240*/  UISETP.LT.U32.AND UP0, UPT, UR43, 0x7, UP0 ;  /* 0x000000072b00788c */ /* 0x000fe20008701070 */
[C---:B------:R-:W-:Y:S01]  /*6250*/  IMAD.SHL.U32 R4, R0.reuse, 0x40, RZ ;  /* 0x0000004000047824 */ /* 0x040fe200078e00ff */
[----:B------:R-:W-:Y:S01]  /*6260*/  UIADD3 UR4, UR41, -UR5, URZ ;  /* 0x8000000529047290 */ /* 0x000fe2000fffe03f */
[----:B------:R-:W-:Y:S01]  /*6270*/  IMAD R10, R0, -0x40, R5 ;  /* 0xffffffc0000a7824 */ /* 0x000fe200078e0205 */
[----:B------:R-:W-:Y:S01]  /*6280*/  UISETP.GE.U32.AND UP1, UPT, UR43, 0x7, UPT ;  /* 0x000000072b00788c */ /* 0x000fe2000bf26070 */
[----:B------:R-:W-:Y:S01]  /*6290*/  LOP3.LUT R0, R18, 0x3, RZ, 0xc0, !PT ;  /* 0x0000000312007812 */ /* 0x000fe200078ec0ff */
[----:B------:R-:W-:Y:S01]  /*62a0*/  UIMAD UR6, UR11, UR8, URZ ;  /* 0x000000080b0672a4 */ /* 0x000fe2000f8e023f */
[----:B0-----:R-:W-:Y:S01]  /*62b0*/  ISETP.GE.AND P0, PT, R9, R6, PT ;  /* 0x000000060900720c */ /* 0x001fe20003f06270 */
[----:B------:R-:W-:Y:S01]  /*62c0*/  USEL UR7, URZ, 0x1, !UP0 ;  /* 0x000000013f077887 */ /* 0x000fe2000c000000 */
[----:B------:R-:W-:Y:S01]  /*62d0*/  SHF.R.S32.HI R21, RZ, 0x1f, R20 ;  /* 0x0000001fff157819 */ /* 0x000fe20000011414 */
[----:B------:R-:W-:Y:S01]  /*62e0*/  IMAD.U32 R7, RZ, RZ, UR8 ;  /* 0x00000008ff077e24 */ /* 0x000fe2000f8e00ff */
[----:B------:R-:W-:Y:S01]  /*62f0*/  ISETP.GE.OR P0, PT, R11, UR10, P0 ;  /* 0x0000000a0b007c0c */ /* 0x000fe20008706670 */
[----:B------:R-:W-:Y:S01]  /*6300*/  ULEA.HI UR4, UR4, UR5, URZ, 0x1f ;  /* 0x0000000504047291 */ /* 0x000fe2000f8ff83f */
[----:B------:R-:W-:Y:S01]  /*6310*/  IMAD R12, R0, -0x2, R6 ;  /* 0xfffffffe000c7824 */ /* 0x000fe200078e0206 */
[----:B------:R-:W-:Y:S01]  /*6320*/  UIMAD UR6, UR46, UR9, UR6 ;  /* 0x000000092e0672a4 */ /* 0x000fe2000f8e0206 */
[----:B------:R-:W-:Y:S01]  /*6330*/  LOP3.LUT R3, R4, 0x40, R3, 0xe2, !PT ;  /* 0x0000004004037812 */ /* 0x000fe200078ee203 */
[----:B------:R-:W-:Y:S01]  /*6340*/  ULOP3.LUT UR40, UR40, UR7, URZ, 0x3c, !UPT ;  /* 0x0000000728287292 */ /* 0x000fe2000f8e3c3f */
[----:B------:R-:W-:Y:S01]  /*6350*/  IMAD.WIDE.U32 R6, R7, UR46, R20 ;  /* 0x0000002e07067c25 */ /* 0x000fe2000f8e0014 */
[----:B------:R-:W-:Y:S01]  /*6360*/  USHF.R.U32.HI UR4, URZ, 0x2, UR4 ;  /* 0x000000023f047899 */ /* 0x000fe20008011604 */
[----:B------:R-:W-:-:S02]  /*6370*/  IADD3 R0, -R11, UR10, R10 ;  /* 0x0000000a0b007c10 */ /* 0x000fc4000fffe10a */
[----:B------:R-:W-:Y:S01]  /*6380*/  IMAD.WIDE R4, R152, 0x100, RZ ;  /* 0x0000010098047825 */ /* 0x000fe200078e02ff */
[----:B------:R-:W-:Y:S02]  /*6390*/  @UP1 ULOP3.LUT UR40, UR40, 0x1, UR4, 0x78, !UPT ;  /* 0x0000000128281892 */ /* 0x000fe4000f8e7804 */
[----:B------:R-:W-:Y:S01]  /*63a0*/  UIMAD UR41, UR4, -0x7, UR41 ;  /* 0xfffffff9042978a4 */ /* 0x000fe2000f8e0229 */
[----:B------:R-:W-:Y:S01]  /*63b0*/  VIADD R7, R7, UR6 ;  /* 0x0000000607077c36 */ /* 0x000fe20008000000 */
[----:B------:R-:W-:Y:S01]  /*63c0*/  LOP3.LUT R23, R4, R3, R8, 0xfe, !PT ;  /* 0x0000000304177212 */ /* 0x000fe200078efe08 */
[----:B------:R-:W-:Y:S02]  /*63d0*/  IMAD.IADD R3, R12, 0x1, -R9 ;  /* 0x000000010c037824 */ /* 0x000fe400078e0a09 */
[----:B------:R-:W-:Y:S01]  /*63e0*/  IMAD.MOV.U32 R152, RZ, RZ, -0x1 ;  /* 0xffffffffff987424 */ /* 0x000fe200078e00ff */
[----:B------:R-:W-:Y:S06]  /*63f0*/  @P0 BRA `(.L_x_57) ;  /* 0x0000006000f80947 */ /* 0x000fec0003800000 */
[----:B------:R-:W0:Y:S01]  /*6400*/  LDC.64 R14, c[0x0][0x7c8] ;  /* 0x0001f200ff0e7b82 */ /* 0x000e220000000a00 */
[----:B------:R-:W-:Y:S01]  /*6410*/  ULDC.64 UR4, c[0x0][0x7c0] ;  /* 0x0001f00000047ab9 */ /* 0x000fe20000000a00 */
[----:B------:R-:W-:Y:S01]  /*6420*/  BSSY B0, `(.L_x_57) ;  /* 0x000063b000007945 */ /* 0x000fe20003800000 */
[-C--:B0-----:R-:W-:Y:S01]  /*6430*/  IMAD R8, R5, R14.reuse, RZ ;  /* 0x0000000e05087224 */ /* 0x081fe200078e02ff */
[----:B------:R-:W-:Y:S01]  /*6440*/  SHF.L.U64.HI R13, R14, 0x3, R15 ;  /* 0x000000030e0d7819 */ /* 0x000fe2000001020f */
[----:B------:R-:W-:-:S04]  /*6450*/  IMAD.WIDE.U32 R6, R23, R14, R6 ;  /* 0x0000000e17067225 */ /* 0x000fc800078e0006 */
[----:B------:R-:W-:Y:S01]  /*6460*/  IMAD R9, R23, R15, R8 ;  /* 0x0000000f17097224 */ /* 0x000fe200078e0208 */
[----:B------:R-:W-:Y:S01]  /*6470*/  IADD3 R158, P0, R6, UR4, RZ ;  /* 0x00000004069e7c10 */ /* 0x000fe2000ff1e0ff */
[C---:B------:R-:W-:Y:S02]  /*6480*/  IMAD.SHL.U32 R11, R14.reuse, 0x8, RZ ;  /* 0x000000080e0b7824 */ /* 0x040fe400078e00ff */
[----:B------:R-:W-:Y:S01]  /*6490*/  IMAD.IADD R9, R7, 0x1, R9 ;  /* 0x0000000107097824 */ /* 0x000fe200078e0209 */
[-C--:B------:R-:W-:Y:S02]  /*64a0*/  LEA R6, P2, R14, R158.reuse, 0x7 ;  /* 0x0000009e0e067211 */ /* 0x080fe400078438ff */
[----:B------:R-:W-:Y:S02]  /*64b0*/  IADD3 R8, P1, R11, R158, RZ ;  /* 0x0000009e0b087210 */ /* 0x000fe40007f3e0ff */
[----:B------:R-:W-:Y:S02]  /*64c0*/  IADD3.X R159, R9, UR5, RZ, P0, !PT ;  /* 0x00000005099f7c10 */ /* 0x000fe400087fe4ff */
[----:B-----5:R-:W-:-:S02]  /*64d0*/  ISETP.NE.AND P0, PT, R153, RZ, PT ;  /* 0x000000ff9900720c */ /* 0x020fc40003f05270 */
[----:B------:R-:W-:Y:S01]  /*64e0*/  LEA.HI.X R7, R14, R159, R15, 0x7, P2 ;  /* 0x0000009f0e077211 */ /* 0x000fe200010f3c0f */
[----:B------:R-:W-:Y:S01]  /*64f0*/  IMAD.X R9, R13, 0x1, R159, P1 ;  /* 0x000000010d097824 */ /* 0x000fe200008e069f */
[----:B------:R-:W-:-:S05]  /*6500*/  IADD3 R10, P2, R11, R6, RZ ;  /* 0x000000060b0a7210 */ /* 0x000fca0007f5e0ff */
[----:B------:R-:W-:-:S04]  /*6510*/  IMAD.X R11, R13, 0x1, R7, P2 ;  /* 0x000000010d0b7824 */ /* 0x000fc800010e0607 */
[----:B------:R-:W-:Y:S05]  /*6520*/  @!P0 BRA `(.L_x_58) ;  /* 0x0000004800988947 */ /* 0x000fea0003800000 */
[----:B------:R-:W0:Y:S01]  /*6530*/  LDC.64 R156, c[0x0][0x7b0] ;  /* 0x0001ec00ff9c7b82 */ /* 0x000e220000000a00 */
[----:B------:R-:W-:Y:S01]  /*6540*/  ULDC.64 UR6, c[0x0][0x7b8] ;  /* 0x0001ee0000067ab9 */ /* 0x000fe20000000a00 */
[----:B------:R-:W-:Y:S01]  /*6550*/  ISETP.GE.AND P0, PT, R0, 0x1, PT ;  /* 0x000000010000780c */ /* 0x000fe20003f06270 */
[----:B------:R-:W-:Y:S02]  /*6560*/  UIMAD UR4, UR11, UR6, URZ ;  /* 0x000000060b0472a4 */ /* 0x000fe4000f8e023f */
[----:B------:R-:W-:Y:S01]  /*6570*/  IMAD.U32 R15, RZ, RZ, UR6 ;  /* 0x00000006ff0f7e24 */ /* 0x000fe2000f8e00ff */
[----:B------:R-:W-:Y:S01]  /*6580*/  BSSY B1, `(.L_x_59) ;  /* 0x0000010000017945 */ /* 0x000fe20003800000 */
[----:B------:R-:W-:Y:S01]  /*6590*/  ISETP.LT.OR P3, PT, R3, 0x1, !P0 ;  /* 0x000000010300780c */ /* 0x000fe20004761670 */
[----:B------:R-:W-:Y:S01]  /*65a0*/  UIMAD UR4, UR46, UR7, UR4 ;  /* 0x000000072e0472a4 */ /* 0x000fe2000f8e0204 */
[----:B------:R-:W1:Y:S01]  /*65b0*/  LDC.64 R12, c[0x0][0x7a8] ;  /* 0x0001ea00ff0c7b82 */ /* 0x000e620000000a00 */
[----:B------:R-:W-:-:S04]  /*65c0*/  IMAD.WIDE.U32 R20, R15, UR46, R20 ;  /* 0x0000002e0f147c25 */ /* 0x000fc8000f8e0014 */
[----:B------:R-:W-:Y:S02]  /*65d0*/  VIADD R15, R21, UR4 ;  /* 0x00000004150f7c36 */ /* 0x000fe40008000000 */
[----:B------:R-:W-:Y:S02]  /*65e0*/  IMAD.MOV.U32 R14, RZ, RZ, R20 ;  /* 0x000000ffff0e7224 */ /* 0x000fe400078e0014 */
[-C--:B0-----:R-:W-:Y:S01]  /*65f0*/  IMAD R162, R5, R156.reuse, RZ ;  /* 0x0000009c05a27224 */ /* 0x081fe200078e02ff */
[----:B------:R-:W-:Y:S01]  /*6600*/  SHF.L.U64.HI R163, R156, 0x3, R157 ;  /* 0x000000039ca37819 */ /* 0x000fe2000001029d */
[----:B------:R-:W-:-:S04]  /*6610*/  IMAD.WIDE.U32 R160, R23, R156, R14 ;  /* 0x0000009c17a07225 */ /* 0x000fc800078e000e */
[----:B------:R-:W-:Y:S01]  /*6620*/  IMAD R169, R23, R157, R162 ;  /* 0x0000009d17a97224 */ /* 0x000fe200078e02a2 */
[----:B-1----:R-:W-:Y:S01]  /*6630*/  IADD3 R160, P1, R160, R12, RZ ;  /* 0x0000000ca0a07210 */ /* 0x002fe20007f3e0ff */
[----:B------:R-:W-:-:S03]  /*6640*/  IMAD.SHL.U32 R162, R156, 0x8, RZ ;  /* 0x000000089ca27824 */ /* 0x000fc600078e00ff */
[----:B------:R-:W-:Y:S01]  /*6650*/  IADD3.X R161, R13, R161, R169, P1, !PT ;  /* 0x000000a10da17210 */ /* 0x000fe20000ffe4a9 */
[----:B------:R-:W-:Y:S08]  /*6660*/  @P3 BRA `(.L_x_60) ;  /* 0x0000000000043947 */ /* 0x000ff00003800000 */
[----:B------:R0:W5:Y:S02]  /*6670*/  LDG.E.U8 R165, desc[UR38][R160.64] ;  /* 0x00000026a0a57981 */ /* 0x000164000c1e1100 */
.L_x_60:
[----:B------:R-:W-:Y:S05]  /*6680*/  BSYNC B1 ;  /* 0x0000000000017941 */ /* 0x000fea0003800000 */
.L_x_59:
[----:B-----5:R-:W-:Y:S01]  /*6690*/  LOP3.LUT R168, R165, 0xffff, RZ, 0xc0, !PT ;  /* 0x0000ffffa5a87812 */ /* 0x020fe200078ec0ff */
[----:B------:R-:W-:Y:S01]  /*66a0*/  IMAD.WIDE.U32 R166, R23, R156, R162 ;  /* 0x0000009c17a67225 */ /* 0x000fe200078e00a2 */
[----:B------:R-:W-:Y:S01]  /*66b0*/  ISETP.LT.OR P4, PT, R3, 0x2, !P0 ;  /* 0x000000020300780c */ /* 0x000fe20004781670 */
[----:B------:R-:W-:Y:S01]  /*66c0*/  BSSY B1, `(.L_x_61) ;  /* 0x000000e000017945 */ /* 0x000fe20003800000 */
[----:B------:R-:W-:Y:S01]  /*66d0*/  PRMT R168, R168, 0x8880, RZ ;  /* 0x00008880a8a87816 */ /* 0x000fe200000000ff */
[----:B------:R-:W-:Y:S01]  /*66e0*/  IMAD.IADD R167, R169, 0x1, R167 ;  /* 0x00000001a9a77824 */ /* 0x000fe200078e02a7 */
[----:B------:R-:W-:Y:S02]  /*66f0*/  IADD3 R166, P2, P5, R20, R12, R166 ;  /* 0x0000000c14a67210 */ /* 0x000fe40007d5e0a6 */
[----:B------:R-:W-:Y:S01]  /*6700*/  ISETP.GE.AND P1, PT, R0, 0x9, PT ;  /* 0x000000090000780c */ /* 0x000fe20003f26270 */
[----:B------:R-:W-:Y:S01]  /*6710*/  IMAD R169, R168, R153, RZ ;  /* 0x00000099a8a97224 */ /* 0x000fe200078e02ff */
[----:B------:R-:W-:-:S02]  /*6720*/  IADD3.X R167, R15, R13, R167, P2, P5 ;  /* 0x0000000d0fa77210 */ /* 0x000fc400017ea4a7 */
[----:B------:R-:W-:Y:S01]  /*6730*/  ISETP.LT.OR P2, PT, R3, 0x1, !P1 ;  /* 0x000000010300780c */ /* 0x000fe20004f41670 */
[----:B------:R-:W-:-:S05]  /*6740*/  @!P3 IMAD R171, R88, R164, R169 ;  /* 0x000000a458abb224 */ /* 0x000fca00078e02a9 */
[----:B------:R1:W-:Y:S01]  /*6750*/  @!P3 STG.E.U8 desc[UR38][R158.64], R171 ;  /* 0x000000ab9e00b986 */ /* 0x0003e2000c101126 */
[----:B------:R-:W-:Y:S06]  /*6760*/  @P4 BRA `(.L_x_62) ;  /* 0x00000000000c4947 */ /* 0x000fec0003800000 */
[----:B------:R-:W2:Y:S02]  /*6770*/  LDG.E.U8 R165, desc[UR38][R160.64+0x1] ;  /* 0x00000126a0a57981 */ /* 0x000ea4000c1e1100 */
[----:B--2---:R-:W-:-:S05]  /*6780*/  PRMT R88, R165, 0x8880, RZ ;  /* 0x00008880a5587816 */ /* 0x004fca00000000ff */
[----:B------:R-:W-:-:S07]  /*6790*/  IMAD R169, R88, R153, RZ ;  /* 0x0000009958a97224 */ /* 0x000fce00078e02ff */
.L_x_62:
[----:B------:R-:W-:Y:S05]  /*67a0*/  BSYNC B1 ;  /* 0x0000000000017941 */ /* 0x000fea0003800000 */
.L_x_61:
[----:B------:R-:W-:Y:S01]  /*67b0*/  @!P4 IMAD R89, R89, R164, R169 ;  /* 0x000000a45959c224 */ /* 0x000fe200078e02a9 */
[----:B------:R-:W-:Y:S04]  /*67c0*/  BSSY B1, `(.L_x_63) ;  /* 0x0000006000017945 */ /* 0x000fe80003800000 */
[----:B------:R2:W-:Y:S01]  /*67d0*/  @!P4 STG.E.U8 desc[UR38][R158.64+0x1], R89 ;  /* 0x000001599e00c986 */ /* 0x0005e2000c101126 */
[----:B------:R-:W-:Y:S05]  /*67e0*/  @P2 BRA `(.L_x_64) ;  /* 0x00000000000c2947 */ /* 0x000fea0003800000 */
[----:B------:R-:W3:Y:S02]  /*67f0*/  LDG.E.U8 R165, desc[UR38][R166.64] ;  /* 0x00000026a6a57981 */ /* 0x000ee4000c1e1100 */
[----:B---3--:R-:W-:-:S05]  /*6800*/  PRMT R88, R165, 0x8880, RZ ;  /* 0x00008880a5587816 */ /* 0x008fca00000000ff */
[----:B------:R-:W-:-:S07]  /*6810*/  IMAD R169, R88, R153, RZ ;  /* 0x0000009958a97224 */ /* 0x000fce00078e02ff */
.L_x_64:
[----:B------:R-:W-:Y:S05]  /*6820*/  BSYNC B1 ;  /* 0x0000000000017941 */ /* 0x000fea0003800000 */
.L_x_63:
[C---:B------:R-:W-:Y:S01]  /*6830*/  ISETP.LT.OR P4, PT, R3.reuse, 0x2, !P1 ;  /* 0x000000020300780c */ /* 0x040fe20004f81670 */
[----:B--2---:R-:W-:Y:S01]  /*6840*/  @!P2 IMAD R89, R90, R164, R169 ;  /* 0x000000a45a59a224 */ /* 0x004fe200078e02a9 */
[----:B------:R-:W-:Y:S01]  /*6850*/  BSSY B1, `(.L_x_65) ;  /* 0x0000009000017945 */ /* 0x000fe20003800000 */
[C---:B------:R-:W-:Y:S02]  /*6860*/  ISETP.LT.OR P3, PT, R3.reuse, 0x9, !P0 ;  /* 0x000000090300780c */ /* 0x040fe40004761670 */
[C---:B------:R-:W-:Y:S01]  /*6870*/  ISETP.LT.OR P5, PT, R3.reuse, 0xa, !P0 ;  /* 0x0000000a0300780c */ /* 0x040fe200047a1670 */
[----:B------:R2:W-:Y:S01]  /*6880*/  @!P2 STG.E.U8 desc[UR38][R8.64], R89 ;  /* 0x000000590800a986 */ /* 0x0005e2000c101126 */
[----:B------:R-:W-:-:S06]  /*6890*/  ISETP.LT.OR P2, PT, R3, 0x9, !P1 ;  /* 0x000000090300780c */ /* 0x000fcc0004f41670 */
[----:B------:R-:W-:Y:S07]  /*68a0*/  @P4 BRA `(.L_x_66) ;  /* 0x00000000000c4947 */ /* 0x000fee0003800000 */
[----:B------:R-:W3:Y:S02]  /*68b0*/  LDG.E.U8 R165, desc[UR38][R166.64+0x1] ;  /* 0x00000126a6a57981 */ /* 0x000ee4000c1e1100 */
[----:B---3--:R-:W-:-:S05]  /*68c0*/  PRMT R88, R165, 0x8880, RZ ;  /* 0x00008880a5587816 */ /* 0x008fca00000000ff */
[----:B------:R-:W-:-:S07]  /*68d0*/  IMAD R169, R88, R153, RZ ;  /* 0x0000009958a97224 */ /* 0x000fce00078e02ff */
.L_x_66:
[----:B------:R-:W-:Y:S05]  /*68e0*/  BSYNC B1 ;  /* 0x0000000000017941 */ /* 0x000fea0003800000 */
.L_x_65:
[----:B------:R-:W-:Y:S01]  /*68f0*/  @!P4 IMAD R91, R91, R164, R169 ;  /* 0x000000a45b5bc224 */ /* 0x000fe200078e02a9 */
[----:B------:R-:W-:Y:S04]  /*6900*/  BSSY B1, `(.L_x_67) ;  /* 0x0000006000017945 */ /* 0x000fe80003800000 */
[----:B------:R3:W-:Y:S01]  /*6910*/  @!P4 STG.E.U8 desc[UR38][R8.64+0x1], R91 ;  /* 0x0000015b0800c986 */ /* 0x0007e2000c101126 */
[----:B------:R-:W-:Y:S05]  /*6920*/  @P3 BRA `(.L_x_68) ;  /* 0x00000000000c3947 */ /* 0x000fea0003800000 */
[----:B------:R-:W4:Y:S02]  /*6930*/  LDG.E.U8 R165, desc[UR38][R160.64+0x8] ;  /* 0x00000826a0a57981 */ /* 0x000f24000c1e1100 */
[----:B----4-:R-:W-:-:S05]  /*6940*/  PRMT R88, R165, 0x8880, RZ ;  /* 0x00008880a5587816 */ /* 0x010fca00000000ff */
[----:B------:R-:W-:-:S07]  /*6950*/  IMAD R169, R88, R153, RZ ;  /* 0x0000009958a97224 */ /* 0x000fce00078e02ff */
.L_x_68:
[----:B------:R-:W-:Y:S05]  /*6960*/  BSYNC B1 ;  /* 0x0000000000017941 */ /* 0x000fea0003800000 */
.L_x_67:
[----:B--2---:R-:W-:Y:S01]  /*6970*/  @!P3 IMAD R89, R92, R164, R169 ;  /* 0x000000a45c59b224 */ /* 0x004fe200078e02a9 */
[----:B------:R-:W-:Y:S04]  /*6980*/  BSSY B1, `(.L_x_69) ;  /* 0x0000006000017945 */ /* 0x000fe80003800000 */
[----:B------:R2:W-:Y:S01]  /*6990*/  @!P3 STG.E.U8 desc[UR38][R158.64+0x8], R89 ;  /* 0x000008599e00b986 */ /* 0x0005e2000c101126 */
[----:B------:R-:W-:Y:S05]  /*69a0*/  @P5 BRA `(.L_x_70) ;  /* 0x00000000000c5947 */ /* 0x000fea0003800000 */
[----:B------:R-:W4:Y:S02]  /*69b0*/  LDG.E.U8 R165, desc[UR38][R160.64+0x9] ;  /* 0x00000926a0a57981 */ /* 0x000f24000c1e1100 */
[----:B----4-:R-:W-:-:S05]  /*69c0*/  PRMT R88, R165, 0x8880, RZ ;  /* 0x00008880a5587816 */ /* 0x010fca00000000ff */
[----:B------:R-:W-:-:S07]  /*69d0*/  IMAD R169, R88, R153, RZ ;  /* 0x0000009958a97224 */ /* 0x000fce00078e02ff */
.L_x_70:
[----:B------:R-:W-:Y:S05]  /*69e0*/  BSYNC B1 ;  /* 0x0000000000017941 */ /* 0x000fea0003800000 */
.L_x_69:
[----:B------:R-:W-:Y:S01]  /*69f0*/  @!P5 IMAD R93, R93, R164, R169 ;  /* 0x000000a45d5dd224 */ /* 0x000fe200078e02a9 */
[----:B------:R-:W-:Y:S04]  /*6a00*/  BSSY B1, `(.L_x_71) ;  /* 0x0000006000017945 */ /* 0x000fe80003800000 */
[----:B------:R4:W-:Y:S01]  /*6a10*/  @!P5 STG.E.U8 desc[UR38][R158.64+0x9], R93 ;  /* 0x0000095d9e00d986 */ /* 0x0009e2000c101126 */
[----:B------:R-:W-:Y:S05]  /*6a20*/  @P2 BRA `(.L_x_72) ;  /* 0x00000000000c2947 */ /* 0x000fea0003800000 */
[----:B------:R-:W5:Y:S02]  /*6a30*/  LDG.E.U8 R165, desc[UR38][R166.64+0x8] ;  /* 0x00000826a6a57981 */ /* 0x000f64000c1e1100 */
[----:B-----5:R-:W-:-:S05]  /*6a40*/  PRMT R88, R165, 0x8880, RZ ;  /* 0x00008880a5587816 */ /* 0x020fca00000000ff */
[----:B------:R-:W-:-:S07]  /*6a50*/  IMAD R169, R88, R153, RZ ;  /* 0x0000009958a97224 */ /* 0x000fce00078e02ff */
.L_x_72:
[----:B------:R-:W-:Y:S05]  /*6a60*/  BSYNC B1 ;  /* 0x0000000000017941 */ /* 0x000fea0003800000 */
.L_x_71:
        /* <DEDUP_REMOVED lines=8> */
[----:B------:R-:W5:Y:S02]  /*6af0*/  LDG.E.U8 R165, desc[UR38][R166.64+0x9] ;  /* 0x00000926a6a57981 */ /* 0x000f64000c1e1100 */
[----:B-----5:R-:W-:-:S05]  /*6b00*/  PRMT R88, R165, 0x8880, RZ ;  /* 0x00008880a5587816 */ /* 0x020fca00000000ff */
[----:B------:R-:W-:-:S07]  /*6b10*/  IMAD R169, R88, R153, RZ ;  /* 0x0000009958a97224 */ /* 0x000fce00078e02ff */
.L_x_74:
[----:B------:R-:W-:Y:S05]  /*6b20*/  BSYNC B1 ;  /* 0x0000000000017941 */ /* 0x000fea0003800000 */
.L_x_73:
[----:B------:R-:W-:Y:S01]  /*6b30*/  @!P4 IMAD R95, R95, R164, R169 ;  /* 0x000000a45f5fc224 */ /* 0x000fe200078e02a9 */
[----:B------:R-:W-:Y:S04]  /*6b40*/  BSSY B1, `(.L_x_75) ;  /* 0x0000006000017945 */ /* 0x000fe80003800000 */
[----:B------:R0:W-:Y:S01]  /*6b50*/  @!P4 STG.E.U8 desc[UR38][R8.64+0x9], R95 ;  /* 0x0000095f0800c986 */ /* 0x0001e2000c101126 */
[----:B------:R-:W-:Y:S05]  /*6b60*/  @P3 BRA `(.L_x_76) ;  /* 0x00000000000c3947 */ /* 0x000fea0003800000 */
[----:B------:R-:W5:Y:S02]  /*6b70*/  LDG.E.U8 R165, desc[UR38][R160.64+0x10] ;  /* 0x00001026a0a57981 */ /* 0x000f64000c1e1100 */
[----:B-----5:R-:W-:-:S05]  /*6b80*/  PRMT R88, R165, 0x8880, RZ ;  /* 0x00008880a5587816 */ /* 0x020fca00000000ff */
[----:B------:R-:W-:-:S07]  /*6b90*/  IMAD R169, R88, R153, RZ ;  /* 0x0000009958a97224 */ /* 0x000fce00078e02ff */
.L_x_76:
[----:B------:R-:W-:Y:S05]  /*6ba0*/  BSYNC B1 ;  /* 0x0000000000017941 */ /* 0x000fea0003800000 */
.L_x_75:
[----:B--2---:R-:W-:Y:S01]  /*6bb0*/  @!P3 IMAD R89, R96, R164, R169 ;  /* 0x000000a46059b224 */ /* 0x004fe200078e02a9 */
[----:B------:R-:W-:Y:S04]  /*6bc0*/  BSSY B1, `(.L_x_77) ;  /* 0x0000006000017945 */ /* 0x000fe80003800000 */
[----:B------:R2:W-:Y:S01]  /*6bd0*/  @!P3 STG.E.U8 desc[UR38][R158.64+0x10], R89 ;  /* 0x000010599e00b986 */ /* 0x0005e2000c101126 */
[----:B------:R-:W-:Y:S05]  /*6be0*/  @P5 BRA `(.L_x_78) ;  /* 0x00000000000c5947 */ /* 0x000fea0003800000 */
[----:B------:R-:W5:Y:S02]  /*6bf0*/  LDG.E.U8 R165, desc[UR38][R160.64+0x11] ;  /* 0x00001126a0a57981 */ /* 0x000f64000c1e1100 */
[----:B-----5:R-:W-:-:S05]  /*6c00*/  PRMT R88, R165, 0x8880, RZ ;  /* 0x00008880a5587816 */ /* 0x020fca00000000ff */
[----:B------:R-:W-:-:S07]  /*6c10*/  IMAD R169, R88, R153, RZ ;  /* 0x0000009958a97224 */ /* 0x000fce00078e02ff */
.L_x_78:
[----:B------:R-:W-:Y:S05]  /*6c20*/  BSYNC B1 ;  /* 0x0000000000017941 */ /* 0x000fea0003800000 */
.L_x_77:
[----:B------:R-:W-:Y:S01]  /*6c30*/  @!P5 IMAD R97, R97, R164, R169 ;  /* 0x000000a46161d224 */ /* 0x000fe200078e02a9 */
[----:B------:R-:W-:Y:S04]  /*6c40*/  BSSY B1, `(.L_x_79) ;  /* 0x0000006000017945 */ /* 0x000fe80003800000 */
[----:B------:R0:W-:Y:S01]  /*6c50*/  @!P5 STG.E.U8 desc[UR38][R158.64+0x11], R97 ;  /* 0x000011619e00d986 */ /* 0x0001e2000c101126 */
[----:B------:R-:W-:Y:S05]  /*6c60*/  @P2 BRA `(.L_x_80) ;  /* 0x00000000000c2947 */ /* 0x000fea0003800000 */
[----:B------:R-:W5:Y:S02]  /*6c70*/  LDG.E.U8 R165, desc[UR38][R166.64+0x10] ;  /* 0x00001026a6a57981 */ /* 0x000f64000c1e1100 */
[----:B-----5:R-:W-:-:S05]  /*6c80*/  PRMT R88, R165, 0x8880, RZ ;  /* 0x00008880a5587816 */ /* 0x020fca00000000ff */
[----:B------:R-:W-:-:S07]  /*6c90*/  IMAD R169, R88, R153, RZ ;  /* 0x0000009958a97224 */ /* 0x000fce00078e02ff */
.L_x_80:
[----:B------:R-:W-:Y:S05]  /*6ca0*/  BSYNC B1 ;  /* 0x0000000000017941 */ /* 0x000fea0003800000 */
.L_x_79:
        /* <DEDUP_REMOVED lines=11> */
.L_x_82:
[----:B------:R-:W-:Y:S05]  /*6d60*/  BSYNC B1 ;  /* 0x0000000000017941 */ /* 0x000fea0003800000 */
.L_x_81:
[----:B------:R-:W-:Y:S01]  /*6d70*/  @!P4 IMAD R99, R99, R164, R169 ;  /* 0x000000a46363c224 */ /* 0x000fe200078e02a9 */
[----:B------:R-:W-:Y:S04]  /*6d80*/  BSSY B1, `(.L_x_83) ;  /* 0x0000006000017945 */ /* 0x000fe80003800000 */
[----:B------:R0:W-:Y:S01]  /*6d90*/  @!P4 STG.E.U8 desc[UR38][R8.64+0x11], R99 ;  /* 0x000011630800c986 */ /* 0x0001e2000c101126 */
[----:B------:R-:W-:Y:S05]  /*6da0*/  @P3 BRA `(.L_x_84) ;  /* 0x00000000000c3947 */ /* 0x000fea0003800000 */
[----:B------:R-:W5:Y:S02]  /*6db0*/  LDG.E.U8 R165, desc[UR38][R160.64+0x18] ;  /* 0x00001826a0a57981 */ /* 0x000f64000c1e1100 */
[----:B-----5:R-:W-:-:S05]  /*6dc0*/  PRMT R88, R165, 0x8880, RZ ;  /* 0x00008880a5587816 */ /* 0x020fca00000000ff */
[----:B------:R-:W-:-:S07]  /*6dd0*/  IMAD R169, R88, R153, RZ ;  /* 0x0000009958a97224 */ /* 0x000fce00078e02ff */
.L_x_84:
[----:B------:R-:W-:Y:S05]  /*6de0*/  BSYNC B1 ;  /* 0x0000000000017941 */ /* 0x000fea0003800000 */
.L_x_83:
[----:B--2---:R-:W-:Y:S01]  /*6df0*/  @!P3 IMAD R89, R100, R164, R169 ;  /* 0x000000a46459b224 */ /* 0x004fe200078e02a9 */
[----:B------:R-:W-:Y:S04]  /*6e00*/  BSSY B1, `(.L_x_85) ;  /* 0x0000006000017945 */ /* 0x000fe80003800000 */
[----:B------:R2:W-:Y:S01]  /*6e10*/  @!P3 STG.E.U8 desc[UR38][R158.64+0x18], R89 ;  /* 0x000018599e00b986 */ /* 0x0005e2000c101126 */
[----:B------:R-:W-:Y:S05]  /*6e20*/  @P5 BRA `(.L_x_86) ;  /* 0x00000000000c5947 */ /* 0x000fea0003800000 */
[----:B------:R-:W5:Y:S02]  /*6e30*/  LDG.E.U8 R165, desc[UR38][R160.64+0x19] ;  /* 0x00001926a0a57981 */ /* 0x000f64000c1e1100 */
[----:B-----5:R-:W-:-:S05]  /*6e40*/  PRMT R88, R165, 0x8880, RZ ;  /* 0x00008880a5587816 */ /* 0x020fca00000000ff */
[----:B------:R-:W-:-:S07]  /*6e50*/  IMAD R169, R88, R153, RZ ;  /* 0x0000009958a97224 */ /* 0x000fce00078e02ff */
.L_x_86:
[----:B------:R-:W-:Y:S05]  /*6e60*/  BSYNC B1 ;  /* 0x0000000000017941 */ /* 0x000fea0003800000 */
.L_x_85:
[----:B------:R-:W-:Y:S01]  /*6e70*/  @!P5 IMAD R101, R101, R164, R169 ;  /* 0x000000a46565d224 */ /* 0x000fe200078e02a9 */
[----:B------:R-:W-:Y:S04]  /*6e80*/  BSSY B1, `(.L_x_87) ;  /* 0x0000006000017945 */ /* 0x000fe80003800000 */
[----:B------:R0:W-:Y:S01]  /*6e90*/  @!P5 STG.E.U8 desc[UR38][R158.64+0x19], R101 ;  /* 0x000019659e00d986 */ /* 0x0001e2000c101126 */
[----:B------:R-:W-:Y:S05]  /*6ea0*/  @P2 BRA `(.L_x_88) ;  /* 0x00000000000c2947 */ /* 0x000fea0003800000 */
[----:B------:R-:W5:Y:S02]  /*6eb0*/  LDG.E.U8 R165, desc[UR38][R166.64+0x18] ;  /* 0x00001826a6a57981 */ /* 0x000f64000c1e1100 */
[----:B-----5:R-:W-:-:S05]  /*6ec0*/  PRMT R88, R165, 0x8880, RZ ;  /* 0x00008880a5587816 */ /* 0x020fca00000000ff */
[----:B------:R-:W-:-:S07]  /*6ed0*/  IMAD R169, R88, R153, RZ ;  /* 0x0000009958a97224 */ /* 0x000fce00078e02ff */
.L_x_88:
[----:B------:R-:W-:Y:S05]  /*6ee0*/  BSYNC B1 ;  /* 0x0000000000017941 */ /* 0x000fea0003800000 */
.L_x_87:
        /* <DEDUP_REMOVED lines=11> */
.L_x_90:
[----:B------:R-:W-:Y:S05]  /*6fa0*/  BSYNC B1 ;  /* 0x0000000000017941 */ /* 0x000fea0003800000 */
.L_x_89:
[----:B------:R-:W-:Y:S01]  /*6fb0*/  @!P4 IMAD R103, R103, R164, R169 ;  /* 0x000000a46767c224 */ /* 0x000fe200078e02a9 */
[----:B------:R-:W-:Y:S04]  /*6fc0*/  BSSY B1, `(.L_x_91) ;  /* 0x0000006000017945 */ /* 0x000fe80003800000 */
[----:B------:R0:W-:Y:S01]  /*6fd0*/  @!P4 STG.E.U8 desc[UR38][R8.64+0x19], R103 ;  /* 0x000019670800c986 */ /* 0x0001e2000c101126 */
[----:B------:R-:W-:Y:S05]  /*6fe0*/  @P3 BRA `(.L_x_92) ;  /* 0x00000000000c3947 */ /* 0x000fea0003800000 */
[----:B------:R-:W5:Y:S02]  /*6ff0*/  LDG.E.U8 R165, desc[UR38][R160.64+0x20] ;  /* 0x00002026a0a57981 */ /* 0x000f64000c1e1100 */
[----:B-----5:R-:W-:-:S05]  /*7000*/  PRMT R88, R165, 0x8880, RZ ;  /* 0x00008880a5587816 */ /* 0x020fca00000000ff */
[----:B------:R-:W-:-:S07]  /*7010*/  IMAD R169, R88, R153, RZ ;  /* 0x0000009958a97224 */ /* 0x000fce00078e02ff */
.L_x_92:
[----:B------:R-:W-:Y:S05]  /*7020*/  BSYNC B1 ;  /* 0x0000000000017941 */ /* 0x000fea0003800000 */
.L_x_91:
[----:B--2---:R-:W-:Y:S01]  /*7030*/  @!P3 IMAD R89, R104, R164, R169 ;  /* 0x000000a46859b224 */ /* 0x004fe200078e02a9 */
[----:B------:R-:W-:Y:S04]  /*7040*/  BSSY B1, `(.L_x_93) ;  /* 0x0000006000017945 */ /* 0x000fe80003800000 */
[----:B------:R2:W-:Y:S01]  /*7050*/  @!P3 STG.E.U8 desc[UR38][R158.64+0x20], R89 ;  /* 0x000020599e00b986 */ /* 0x0005e2000c101126 */
[----:B------:R-:W-:Y:S05]  /*7060*/  @P5 BRA `(.L_x_94) ;  /* 0x00000000000c5947 */ /* 0x000fea0003800000 */
[----:B------:R-:W5:Y:S02]  /*7070*/  LDG.E.U8 R165, desc[UR38][R160.64+0x21] ;  /* 0x00002126a0a57981 */ /* 0x000f64000c1e1100 */
[----:B-----5:R-:W-:-:S05]  /*7080*/  PRMT R88, R165, 0x8880, RZ ;  /* 0x00008880a5587816 */ /* 0x020fca00000000ff */
[----:B------:R-:W-:-:S07]  /*7090*/  IMAD R169, R88, R153, RZ ;  /* 0x0000009958a97224 */ /* 0x000fce00078e02ff */
.L_x_94:
[----:B------:R-:W-:Y:S05]  /*70a0*/  BSYNC B1 ;  /* 0x0000000000017941 */ /* 0x000fea0003800000 */
.L_x_93:
[----:B------:R-:W-:Y:S01]  /*70b0*/  @!P5 IMAD R105, R105, R164, R169 ;  /* 0x000000a46969d224 */ /* 0x000fe200078e02a9 */
[----:B------:R-:W-:Y:S04]  /*70c0*/  BSSY B1, `(.L_x_95) ;  /* 0x0000006000017945 */ /* 0x000fe80003800000 */
[----:B------:R0:W-:Y:S01]  /*70d0*/  @!P5 STG.E.U8 desc[UR38][R158.64+0x21], R105 ;  /* 0x000021699e00d986 */ /* 0x0001e2000c101126 */
[----:B------:R-:W-:Y:S05]  /*70e0*/  @P2 BRA `(.L_x_96) ;  /* 0x00000000000c2947 */ /* 0x000fea0003800000 */
[----:B------:R-:W5:Y:S02]  /*70f0*/  LDG.E.U8 R165, desc[UR38][R166.64+0x20] ;  /* 0x00002026a6a57981 */ /* 0x000f64000c1e1100 */
[----:B-----5:R-:W-:-:S05]  /*7100*/  PRMT R88, R165, 0x8880, RZ ;  /* 0x00008880a5587816 */ /* 0x020fca00000000ff */
[----:B------:R-:W-:-:S07]  /*7110*/  IMAD R169, R88, R153, RZ ;  /* 0x0000009958a97224 */ /* 0x000fce00078e02ff */
.L_x_96:
[----:B------:R-:W-:Y:S05]  /*7120*/  BSYNC B1 ;  /* 0x0000000000017941 */ /* 0x000fea0003800000 */
.L_x_95:
        /* <DEDUP_REMOVED lines=11> */
.L_x_98:
[----:B------:R-:W-:Y:S05]  /*71e0*/  BSYNC B1 ;  /* 0x0000000000017941 */ /* 0x000fea0003800000 */
.L_x_97:
[----:B------:R-:W-:Y:S01]  /*71f0*/  @!P4 IMAD R107, R107, R164, R169 ;  /* 0x000000a46b6bc224 */ /* 0x000fe200078e02a9 */
[----:B------:R-:W-:Y:S04]  /*7200*/  BSSY B1, `(.L_x_99) ;  /* 0x0000006000017945 */ /* 0x000fe80003800000 */
[----:B------:R0:W-:Y:S01]  /*7210*/  @!P4 STG.E.U8 desc[UR38][R8.64+0x21], R107 ;  /* 0x0000216b0800c986 */ /* 0x0001e2000c101126 */
[----:B------:R-:W-:Y:S05]  /*7220*/  @P3 BRA `(.L_x_100) ;  /* 0x00000000000c3947 */ /* 0x000fea0003800000 */
[----:B------:R-:W5:Y:S02]  /*7230*/  LDG.E.U8 R165, desc[UR38][R160.64+0x28] ;  /* 0x00002826a0a57981 */ /* 0x000f64000c1e1100 */
[----:B-----5:R-:W-:-:S05]  /*7240*/  PRMT R88, R165, 0x8880, RZ ;  /* 0x00008880a5587816 */ /* 0x020fca00000000ff */
[----:B------:R-:W-:-:S07]  /*7250*/  IMAD R169, R88, R153, RZ ;  /* 0x0000009958a97224 */ /* 0x000fce00078e02ff */
.L_x_100:
[----:B------:R-:W-:Y:S05]  /*7260*/  BSYNC B1 ;  /* 0x0000000000017941 */ /* 0x000fea0003800000 */
.L_x_99:
[----:B--2---:R-:W-:Y:S01]  /*7270*/  @!P3 IMAD R89, R108, R164, R169 ;  /* 0x000000a46c59b224 */ /* 0x004fe200078e02a9 */
[----:B------:R-:W-:Y:S04]  /*7280*/  BSSY B1, `(.L_x_101) ;  /* 0x0000006000017945 */ /* 0x000fe80003800000 */
[----:B------:R2:W-:Y:S01]  /*7290*/  @!P3 STG.E.U8 desc[UR38][R158.64+0x28], R89 ;  /* 0x000028599e00b986 */ /* 0x0005e2000c101126 */
[----:B------:R-:W-:Y:S05]  /*72a0*/  @P5 BRA `(.L_x_102) ;  /* 0x00000000000c5947 */ /* 0x000fea0003800000 */
[----:B------:R-:W5:Y:S02]  /*72b0*/  LDG.E.U8 R165, desc[UR38][R160.64+0x29] ;  /* 0x00002926a0a57981 */ /* 0x000f64000c1e1100 */
[----:B-----5:R-:W-:-:S05]  /*72c0*/  PRMT R88, R165, 0x8880, RZ ;  /* 0x00008880a5587816 */ /* 0x020fca00000000ff */
[----:B------:R-:W-:-:S07]  /*72d0*/  IMAD R169, R88, R153, RZ ;  /* 0x0000009958a97224 */ /* 0x000fce00078e02ff */
.L_x_102:
[----:B------:R-:W-:Y:S05]  /*72e0*/  BSYNC B1 ;  /* 0x0000000000017941 */ /* 0x000fea0003800000 */
.L_x_101:
[----:B------:R-:W-:Y:S01]  /*72f0*/  @!P5 IMAD R109, R109, R164, R169 ;  /* 0x000000a46d6dd224 */ /* 0x000fe200078e02a9 */
[----:B------:R-:W-:Y:S04]  /*7300*/  BSSY B1, `(.L_x_103) ;  /* 0x0000006000017945 */ /* 0x000fe80003800000 */
[----:B------:R0:W-:Y:S01]  /*7310*/  @!P5 STG.E.U8 desc[UR38][R158.64+0x29], R109 ;  /* 0x0000296d9e00d986 */ /* 0x0001e2000c101126 */
[----:B------:R-:W-:Y:S05]  /*7320*/  @P2 BRA `(.L_x_104) ;  /* 0x00000000000c2947 */ /* 0x000fea0003800000 */
[----:B------:R-:W5:Y:S02]  /*7330*/  LDG.E.U8 R165, desc[UR38][R166.64+0x28] ;  /* 0x00002826a6a57981 */ /* 0x000f64000c1e1100 */
[----:B-----5:R-:W-:-:S05]  /*7340*/  PRMT R88, R165, 0x8880, RZ ;  /* 0x00008880a5587816 */ /* 0x020fca00000000ff */
[----:B------:R-:W-:-:S07]  /*7350*/  IMAD R169, R88, R153, RZ ;  /* 0x0000009958a97224 */ /* 0x000fce00078e02ff */
.L_x_104:
[----:B------:R-:W-:Y:S05]  /*7360*/  BSYNC B1 ;  /* 0x0000000000017941 */ /* 0x000fea0003800000 */
.L_x_103:
        /* <DEDUP_REMOVED lines=11> */
.L_x_106:
[----:B------:R-:W-:Y:S05]  /*7420*/  BSYNC B1 ;  /* 0x0000000000017941 */ /* 0x000fea0003800000 */
.L_x_105:
[----:B------:R-:W-:Y:S01]  /*7430*/  @!P4 IMAD R111, R111, R164, R169 ;  /* 0x000000a46f6fc224 */ /* 0x000fe200078e02a9 */
[----:B------:R-:W-:Y:S04]  /*7440*/  BSSY B1, `(.L_x_107) ;  /* 0x0000006000017945 */ /* 0x000fe80003800000 */
[----:B------:R0:W-:Y:S01]  /*7450*/  @!P4 STG.E.U8 desc[UR38][R8.64+0x29], R111 ;  /* 0x0000296f0800c986 */ /* 0x0001e2000c101126 */
[----:B------:R-:W-:Y:S05]  /*7460*/  @P3 BRA `(.L_x_108) ;  /* 0x00000000000c3947 */ /* 0x000fea0003800000 */
[----:B------:R-:W5:Y:S02]  /*7470*/  LDG.E.U8 R165, desc[UR38][R160.64+0x30] ;  /* 0x00003026a0a57981 */ /* 0x000f64000c1e1100 */
[----:B-----5:R-:W-:-:S05]  /*7480*/  PRMT R88, R165, 0x8880, RZ ;  /* 0x00008880a5587816 */ /* 0x020fca00000000ff */
[----:B------:R-:W-:-:S07]  /*7490*/  IMAD R169, R88, R153, RZ ;  /* 0x0000009958a97224 */ /* 0x000fce00078e02ff */
.L_x_108:
[----:B------:R-:W-:Y:S05]  /*74a0*/  BSYNC B1 ;  /* 0x0000000000017941 */ /* 0x000fea0003800000 */
.L_x_107:
[----:B--2---:R-:W-:Y:S01]  /*74b0*/  @!P3 IMAD R89, R112, R164, R169 ;  /* 0x000000a47059b224 */ /* 0x004fe200078e02a9 */
[----:B------:R-:W-:Y:S04]  /*74c0*/  BSSY B1, `(.L_x_109) ;  /* 0x0000006000017945 */ /* 0x000fe80003800000 */
[----:B------:R2:W-:Y:S01]  /*74d0*/  @!P3 STG.E.U8 desc[UR38][R158.64+0x30], R89 ;  /* 0x000030599e00b986 */ /* 0x0005e2000c101126 */
[----:B------:R-:W-:Y:S05]  /*74e0*/  @P5 BRA `(.L_x_110) ;  /* 0x00000000000c5947 */ /* 0x000fea0003800000 */
[----:B------:R-:W5:Y:S02]  /*74f0*/  LDG.E.U8 R165, desc[UR38][R160.64+0x31] ;  /* 0x00003126a0a57981 */ /* 0x000f64000c1e1100 */
[----:B-----5:R-:W-:-:S05]  /*7500*/  PRMT R88, R165, 0x8880, RZ ;  /* 0x00008880a5587816 */ /* 0x020fca00000000ff */
[----:B------:R-:W-:-:S07]  /*7510*/  IMAD R169, R88, R153, RZ ;  /* 0x0000009958a97224 */ /* 0x000fce00078e02ff */
.L_x_110:
[----:B------:R-:W-:Y:S05]  /*7520*/  BSYNC B1 ;  /* 0x0000000000017941 */ /* 0x000fea0003800000 */
.L_x_109:
[----:B------:R-:W-:Y:S01]  /*7530*/  @!P5 IMAD R113, R113, R164, R169 ;  /* 0x000000a47171d224 */ /* 0x000fe200078e02a9 */
[----:B------:R-:W-:Y:S04]  /*7540*/  BSSY B1, `(.L_x_111) ;  /* 0x0000006000017945 */ /* 0x000fe80003800000 */
[----:B------:R0:W-:Y:S01]  /*7550*/  @!P5 STG.E.U8 desc[UR38][R158.64+0x31], R113 ;  /* 0x000031719e00d986 */ /* 0x0001e2000c101126 */
[----:B------:R-:W-:Y:S05]  /*7560*/  @P2 BRA `(.L_x_112) ;  /* 0x00000000000c2947 */ /* 0x000fea0003800000 */
[----:B------:R-:W5:Y:S02]  /*7570*/  LDG.E.U8 R165, desc[UR38][R166.64+0x30] ;  /* 0x00003026a6a57981 */ /* 0x000f64000c1e1100 */
[----:B-----5:R-:W-:-:S05]  /*7580*/  PRMT R88, R165, 0x8880, RZ ;  /* 0x00008880a5587816 */ /* 0x020fca00000000ff */
[----:B------:R-:W-:-:S07]  /*7590*/  IMAD R169, R88, R153, RZ ;  /* 0x0000009958a97224 */ /* 0x000fce00078e02ff */
.L_x_112:
[----:B------:R-:W-:Y:S05]  /*75a0*/  BSYNC B1 ;  /* 0x0000000000017941 */ /* 0x000fea0003800000 */
.L_x_111:
        /* <DEDUP_REMOVED lines=11> */
.L_x_114:
[----:B------:R-:W-:Y:S05]  /*7660*/  BSYNC B1 ;  /* 0x0000000000017941 */ /* 0x000fea0003800000 */
.L_x_113:
[----:B------:R-:W-:Y:S01]  /*7670*/  @!P4 IMAD R115, R115, R164, R169 ;  /* 0x000000a47373c224 */ /* 0x000fe200078e02a9 */
[----:B------:R-:W-:Y:S04]  /*7680*/  BSSY B1, `(.L_x_115) ;  /* 0x0000006000017945 */ /* 0x000fe80003800000 */
[----:B------:R0:W-:Y:S01]  /*7690*/  @!P4 STG.E.U8 desc[UR38][R8.64+0x31], R115 ;  /* 0x000031730800c986 */ /* 0x0001e2000c101126 */
[----:B------:R-:W-:Y:S05]  /*76a0*/  @P3 BRA `(.L_x_116) ;  /* 0x00000000000c3947 */ /* 0x000fea0003800000 */
[----:B------:R-:W5:Y:S02]  /*76b0*/  LDG.E.U8 R165, desc[UR38][R160.64+0x38] ;  /* 0x00003826a0a57981 */ /* 0x000f64000c1e1100 */
[----:B-----5:R-:W-:-:S05]  /*76c0*/  PRMT R88, R165, 0x8880, RZ ;  /* 0x00008880a5587816 */ /* 0x020fca00000000ff */
[----:B------:R-:W-:-:S07]  /*76d0*/  IMAD R169, R88, R153, RZ ;  /* 0x0000009958a97224 */ /* 0x000fce00078e02ff */
.L_x_116:
[----:B------:R-:W-:Y:S05]  /*76e0*/  BSYNC B1 ;  /* 0x0000000000017941 */ /* 0x000fea0003800000 */
.L_x_115:
[----:B--2---:R-:W-:Y:S01]  /*76f0*/  @!P3 IMAD R89, R116, R164, R169 ;  /* 0x000000a47459b224 */ /* 0x004fe200078e02a9 */
[----:B------:R-:W-:Y:S04]  /*7700*/  BSSY B1, `(.L_x_117) ;  /* 0x0000006000017945 */ /* 0x000fe80003800000 */
[----:B------:R2:W-:Y:S01]  /*7710*/  @!P3 STG.E.U8 desc[UR38][R158.64+0x38], R89 ;  /* 0x000038599e00b986 */ /* 0x0005e2000c101126 */
[----:B------:R-:W-:Y:S05]  /*7720*/  @P5 BRA `(.L_x_118) ;  /* 0x00000000000c5947 */ /* 0x000fea0003800000 */
[----:B------:R-:W5:Y:S02]  /*7730*/  LDG.E.U8 R165, desc[UR38][R160.64+0x39] ;  /* 0x00003926a0a57981 */ /* 0x000f64000c1e1100 */
[----:B-----5:R-:W-:-:S05]  /*7740*/  PRMT R88, R165, 0x8880, RZ ;  /* 0x00008880a5587816 */ /* 0x020fca00000000ff */
[----:B------:R-:W-:-:S07]  /*7750*/  IMAD R169, R88, R153, RZ ;  /* 0x0000009958a97224 */ /* 0x000fce00078e02ff */
.L_x_118:
[----:B------:R-:W-:Y:S05]  /*7760*/  BSYNC B1 ;  /* 0x0000000000017941 */ /* 0x000fea0003800000 */
.L_x_117:
[----:B------:R-:W-:Y:S01]  /*7770*/  @!P5 IMAD R117, R117, R164, R169 ;  /* 0x000000a47575d224 */ /* 0x000fe200078e02a9 */
[----:B------:R-:W-:Y:S04]  /*7780*/  BSSY B1, `(.L_x_119) ;  /* 0x0000006000017945 */ /* 0x000fe80003800000 */
[----:B------:R0:W-:Y:S01]  /*7790*/  @!P5 STG.E.U8 desc[UR38][R158.64+0x39], R117 ;  /* 0x000039759e00d986 */ /* 0x0001e2000c101126 */
[----:B------:R-:W-:Y:S05]  /*77a0*/  @P2 BRA `(.L_x_120) ;  /* 0x00000000000c2947 */ /* 0x000fea0003800000 */
[----:B------:R-:W5:Y:S02]  /*77b0*/  LDG.E.U8 R165, desc[UR38][R166.64+0x38] ;  /* 0x00003826a6a57981 */ /* 0x000f64000c1e1100 */
[----:B-----5:R-:W-:-:S05]  /*77c0*/  PRMT R88, R165, 0x8880, RZ ;  /* 0x00008880a5587816 */ /* 0x020fca00000000ff */
[----:B------:R-:W-:-:S07]  /*77d0*/  IMAD R169, R88, R153, RZ ;  /* 0x0000009958a97224 */ /* 0x000fce00078e02ff */
.L_x_120:
[----:B------:R-:W-:Y:S05]  /*77e0*/  BSYNC B1 ;  /* 0x0000000000017941 */ /* 0x000fea0003800000 */
.L_x_119:
        /* <DEDUP_REMOVED lines=11> */
.L_x_122:
[----:B------:R-:W-:Y:S05]  /*78a0*/  BSYNC B1 ;  /* 0x0000000000017941 */ /* 0x000fea0003800000 */
.L_x_121:
[----:B------:R-:W-:Y:S01]  /*78b0*/  @!P4 IMAD R119, R119, R164, R169 ;  /* 0x000000a47777c224 */ /* 0x000fe200078e02a9 */
[----:B------:R-:W-:Y:S04]  /*78c0*/  BSSY B1, `(.L_x_123) ;  /* 0x0000006000017945 */ /* 0x000fe80003800000 */
[----:B------:R0:W-:Y:S01]  /*78d0*/  @!P4 STG.E.U8 desc[UR38][R8.64+0x39], R119 ;  /* 0x000039770800c986 */ /* 0x0001e2000c101126 */
[----:B------:R-:W-:Y:S05]  /*78e0*/  @P3 BRA `(.L_x_124) ;  /* 0x00000000000c3947 */ /* 0x000fea0003800000 */
[----:B------:R-:W5:Y:S02]  /*78f0*/  LDG.E.U8 R165, desc[UR38][R160.64+0x40] ;  /* 0x00004026a0a57981 */ /* 0x000f64000c1e1100 */
[----:B-----5:R-:W-:-:S05]  /*7900*/  PRMT R88, R165, 0x8880, RZ ;  /* 0x00008880a5587816 */ /* 0x020fca00000000ff */
[----:B------:R-:W-:-:S07]  /*7910*/  IMAD R169, R88, R153, RZ ;  /* 0x0000009958a97224 */ /* 0x000fce00078e02ff */
.L_x_124:
[----:B------:R-:W-:Y:S05]  /*7920*/  BSYNC B1 ;  /* 0x0000000000017941 */ /* 0x000fea0003800000 */
.L_x_123:
[----:B--2---:R-:W-:Y:S01]  /*7930*/  @!P3 IMAD R89, R120, R164, R169 ;  /* 0x000000a47859b224 */ /* 0x004fe200078e02a9 */
[----:B------:R-:W-:Y:S04]  /*7940*/  BSSY B1, `(.L_x_125) ;  /* 0x0000006000017945 */ /* 0x000fe80003800000 */
[----:B------:R2:W-:Y:S01]  /*7950*/  @!P3 STG.E.U8 desc[UR38][R158.64+0x40], R89 ;  /* 0x000040599e00b986 */ /* 0x0005e2000c101126 */
[----:B------:R-:W-:Y:S05]  /*7960*/  @P5 BRA `(.L_x_126) ;  /* 0x00000000000c5947 */ /* 0x000fea0003800000 */
[----:B------:R-:W5:Y:S02]  /*7970*/  LDG.E.U8 R165, desc[UR38][R160.64+0x41] ;  /* 0x00004126a0a57981 */ /* 0x000f64000c1e1100 */
[----:B-----5:R-:W-:-:S05]  /*7980*/  PRMT R88, R165, 0x8880, RZ ;  /* 0x00008880a5587816 */ /* 0x020fca00000000ff */
[----:B------:R-:W-:-:S07]  /*7990*/  IMAD R169, R88, R153, RZ ;  /* 0x0000009958a97224 */ /* 0x000fce00078e02ff */
.L_x_126:
[----:B------:R-:W-:Y:S05]  /*79a0*/  BSYNC B1 ;  /* 0x0000000000017941 */ /* 0x000fea0003800000 */
.L_x_125:
[----:B------:R-:W-:Y:S01]  /*79b0*/  @!P5 IMAD R121, R121, R164, R169 ;  /* 0x000000a47979d224 */ /* 0x000fe200078e02a9 */
[----:B------:R-:W-:Y:S04]  /*79c0*/  BSSY B1, `(.L_x_127) ;  /* 0x0000006000017945 */ /* 0x000fe80003800000 */
[----:B------:R0:W-:Y:S01]  /*79d0*/  @!P5 STG.E.U8 desc[UR38][R158.64+0x41], R121 ;  /* 0x000041799e00d986 */ /* 0x0001e2000c101126 */
[----:B------:R-:W-:Y:S05]  /*79e0*/  @P2 BRA `(.L_x_128) ;  /* 0x00000000000c2947 */ /* 0x000fea0003800000 */
[----:B------:R-:W5:Y:S02]  /*79f0*/  LDG.E.U8 R165, desc[UR38][R166.64+0x40] ;  /* 0x00004026a6a57981 */ /* 0x000f64000c1e1100 */
[----:B-----5:R-:W-:-:S05]  /*7a00*/  PRMT R88, R165, 0x8880, RZ ;  /* 0x00008880a5587816 */ /* 0x020fca00000000ff */
[----:B------:R-:W-:-:S07]  /*7a10*/  IMAD R169, R88, R153, RZ ;  /* 0x0000009958a97224 */ /* 0x000fce00078e02ff */
.L_x_128:
[----:B------:R-:W-:Y:S05]  /*7a20*/  BSYNC B1 ;  /* 0x0000000000017941 */ /* 0x000fea0003800000 */
.L_x_127:
        /* <DEDUP_REMOVED lines=11> */
.L_x_130:
[----:B------:R-:W-:Y:S05]  /*7ae0*/  BSYNC B1 ;  /* 0x0000000000017941 */ /* 0x000fea0003800000 */
.L_x_129:
[----:B------:R-:W-:Y:S01]  /*7af0*/  @!P4 IMAD R123, R123, R164, R169 ;  /* 0x000000a47b7bc224 */ /* 0x000fe200078e02a9 */
[----:B------:R-:W-:Y:S04]  /*7b00*/  BSSY B1, `(.L_x_131) ;  /* 0x0000006000017945 */ /* 0x000fe80003800000 */
[----:B------:R0:W-:Y:S01]  /*7b10*/  @!P4 STG.E.U8 desc[UR38][R8.64+0x41], R123 ;  /* 0x0000417b0800c986 */ /* 0x0001e2000c101126 */
[----:B------:R-:W-:Y:S05]  /*7b20*/  @P3 BRA `(.L_x_132) ;  /* 0x00000000000c3947 */ /* 0x000fea0003800000 */
[----:B------:R-:W5:Y:S02]  /*7b30*/  LDG.E.U8 R165, desc[UR38][R160.64+0x48] ;  /* 0x00004826a0a57981 */ /* 0x000f64000c1e1100 */
[----:B-----5:R-:W-:-:S05]  /*7b40*/  PRMT R88, R165, 0x8880, RZ ;  /* 0x00008880a5587816 */ /* 0x020fca00000000ff */
[----:B------:R-:W-:-:S07]  /*7b50*/  IMAD R169, R88, R153, RZ ;  /* 0x0000009958a97224 */ /* 0x000fce00078e02ff */
.L_x_132:
[----:B------:R-:W-:Y:S05]  /*7b60*/  BSYNC B1 ;  /* 0x0000000000017941 */ /* 0x000fea0003800000 */
.L_x_131:
[----:B--2---:R-:W-:Y:S01]  /*7b70*/  @!P3 IMAD R89, R124, R164, R169 ;  /* 0x000000a47c59b224 */ /* 0x004fe200078e02a9 */
[----:B------:R-:W-:Y:S04]  /*7b80*/  BSSY B1, `(.L_x_133) ;  /* 0x0000006000017945 */ /* 0x000fe80003800000 */
[----:B------:R2:W-:Y:S01]  /*7b90*/  @!P3 STG.E.U8 desc[UR38][R158.64+0x48], R89 ;  /* 0x000048599e00b986 */ /* 0x0005e2000c101126 */
[----:B------:R-:W-:Y:S05]  /*7ba0*/  @P5 BRA `(.L_x_134) ;  /* 0x00000000000c5947 */ /* 0x000fea0003800000 */
[----:B------:R-:W5:Y:S02]  /*7bb0*/  LDG.E.U8 R165, desc[UR38][R160.64+0x49] ;  /* 0x00004926a0a57981 */ /* 0x000f64000c1e1100 */
[----:B-----5:R-:W-:-:S05]  /*7bc0*/  PRMT R88, R165, 0x8880, RZ ;  /* 0x00008880a5587816 */ /* 0x020fca00000000ff */
[----:B------:R-:W-:-:S07]  /*7bd0*/  IMAD R169, R88, R153, RZ ;  /* 0x0000009958a97224 */ /* 0x000fce00078e02ff */
.L_x_134:
[----:B------:R-:W-:Y:S05]  /*7be0*/  BSYNC B1 ;  /* 0x0000000000017941 */ /* 0x000fea0003800000 */
.L_x_133:
[----:B------:R-:W-:Y:S01]  /*7bf0*/  @!P5 IMAD R125, R125, R164, R169 ;  /* 0x000000a47d7dd224 */ /* 0x000fe200078e02a9 */
[----:B------:R-:W-:Y:S04]  /*7c00*/  BSSY B1, `(.L_x_135) ;  /* 0x0000006000017945 */ /* 0x000fe80003800000 */
[----:B------:R0:W-:Y:S01]  /*7c10*/  @!P5 STG.E.U8 desc[UR38][R158.64+0x49], R125 ;  /* 0x0000497d9e00d986 */ /* 0x0001e2000c101126 */
[----:B------:R-:W-:Y:S05]  /*7c20*/  @P2 BRA `(.L_x_136) ;  /* 0x00000000000c2947 */ /* 0x000fea0003800000 */
[----:B------:R-:W5:Y:S02]  /*7c30*/  LDG.E.U8 R165, desc[UR38][R166.64+0x48] ;  /* 0x00004826a6a57981 */ /* 0x000f64000c1e1100 */
[----:B-----5:R-:W-:-:S05]  /*7c40*/  PRMT R88, R165, 0x8880, RZ ;  /* 0x00008880a5587816 */ /* 0x020fca00000000ff */
[----:B------:R-:W-:-:S07]  /*7c50*/  IMAD R169, R88, R153, RZ ;  /* 0x0000009958a97224 */ /* 0x000fce00078e02ff */
.L_x_136:
[----:B------:R-:W-:Y:S05]  /*7c60*/  BSYNC B1 ;  /* 0x0000000000017941 */ /* 0x000fea0003800000 */
.L_x_135:
        /* <DEDUP_REMOVED lines=11> */
.L_x_138:
[----:B------:R-:W-:Y:S05]  /*7d20*/  BSYNC B1 ;  /* 0x0000000000017941 */ /* 0x000fea0003800000 */
.L_x_137:
[----:B------:R-:W-:Y:S01]  /*7d30*/  @!P4 IMAD R127, R127, R164, R169 ;  /* 0x000000a47f7fc224 */ /* 0x000fe200078e02a9 */
[----:B------:R-:W-:Y:S04]  /*7d40*/  BSSY B1, `(.L_x_139) ;  /* 0x0000006000017945 */ /* 0x000fe80003800000 */
[----:B------:R0:W-:Y:S01]  /*7d50*/  @!P4 STG.E.U8 desc[UR38][R8.64+0x49], R127 ;  /* 0x0000497f0800c986 */ /* 0x0001e2000c101126 */
[----:B------:R-:W-:Y:S05]  /*7d60*/  @P3 BRA `(.L_x_140) ;  /* 0x00000000000c3947 */ /* 0x000fea0003800000 */
[----:B------:R-:W5:Y:S02]  /*7d70*/  LDG.E.U8 R165, desc[UR38][R160.64+0x50] ;  /* 0x00005026a0a57981 */ /* 0x000f64000c1e1100 */
[----:B-----5:R-:W-:-:S05]  /*7d80*/  PRMT R88, R165, 0x8880, RZ ;  /* 0x00008880a5587816 */ /* 0x020fca00000000ff */
[----:B------:R-:W-:-:S07]  /*7d90*/  IMAD R169, R88, R153, RZ ;  /* 0x0000009958a97224 */ /* 0x000fce00078e02ff */
.L_x_140:
[----:B------:R-:W-:Y:S05]  /*7da0*/  BSYNC B1 ;  /* 0x0000000000017941 */ /* 0x000fea0003800000 */
.L_x_139:
[----:B--2---:R-:W-:Y:S01]  /*7db0*/  @!P3 IMAD R89, R128, R164, R169 ;  /* 0x000000a48059b224 */ /* 0x004fe200078e02a9 */
[----:B------:R-:W-:Y:S04]  /*7dc0*/  BSSY B1, `(.L_x_141) ;  /* 0x0000006000017945 */ /* 0x000fe80003800000 */
[----:B------:R2:W-:Y:S01]  /*7dd0*/  @!P3 STG.E.U8 desc[UR38][R158.64+0x50], R89 ;  /* 0x000050599e00b986 */ /* 0x0005e2000c101126 */
[----:B------:R-:W-:Y:S05]  /*7de0*/  @P5 BRA `(.L_x_142) ;  /* 0x00000000000c5947 */ /* 0x000fea0003800000 */
[----:B------:R-:W5:Y:S02]  /*7df0*/  LDG.E.U8 R165, desc[UR38][R160.64+0x51] ;  /* 0x00005126a0a57981 */ /* 0x000f64000c1e1100 */
[----:B-----5:R-:W-:-:S05]  /*7e00*/  PRMT R88, R165, 0x8880, RZ ;  /* 0x00008880a5587816 */ /* 0x020fca00000000ff */
[----:B------:R-:W-:-:S07]  /*7e10*/  IMAD R169, R88, R153, RZ ;  /* 0x0000009958a97224 */ /* 0x000fce00078e02ff */
.L_x_142:
[----:B------:R-:W-:Y:S05]  /*7e20*/  BSYNC B1 ;  /* 0x0000000000017941 */ /* 0x000fea0003800000 */
.L_x_141:
[----:B------:R-:W-:Y:S01]  /*7e30*/  @!P5 IMAD R129, R129, R164, R169 ;  /* 0x000000a48181d224 */ /* 0x000fe200078e02a9 */
[----:B------:R-:W-:Y:S04]  /*7e40*/  BSSY B1, `(.L_x_143) ;  /* 0x0000006000017945 */ /* 0x000fe80003800000 */
[----:B------:R0:W-:Y:S01]  /*7e50*/  @!P5 STG.E.U8 desc[UR38][R158.64+0x51], R129 ;  /* 0x000051819e00d986 */ /* 0x0001e2000c101126 */
[----:B------:R-:W-:Y:S05]  /*7e60*/  @P2 BRA `(.L_x_144) ;  /* 0x00000000000c2947 */ /* 0x000fea0003800000 */
[----:B------:R-:W5:Y:S02]  /*7e70*/  LDG.E.U8 R165, desc[UR38][R166.64+0x50] ;  /* 0x00005026a6a57981 */ /* 0x000f64000c1e1100 */
[----:B-----5:R-:W-:-:S05]  /*7e80*/  PRMT R88, R165, 0x8880, RZ ;  /* 0x00008880a5587816 */ /* 0x020fca00000000ff */
[----:B------:R-:W-:-:S07]  /*7e90*/  IMAD R169, R88, R153, RZ ;  /* 0x0000009958a97224 */ /* 0x000fce00078e02ff */
.L_x_144:
[----:B------:R-:W-:Y:S05]  /*7ea0*/  BSYNC B1 ;  /* 0x0000000000017941 */ /* 0x000fea0003800000 */
.L_x_143:
        /* <DEDUP_REMOVED lines=11> */
.L_x_146:
[----:B------:R-:W-:Y:S05]  /*7f60*/  BSYNC B1 ;  /* 0x0000000000017941 */ /* 0x000fea0003800000 */
.L_x_145:
[----:B------:R-:W-:Y:S01]  /*7f70*/  @!P4 IMAD R131, R131, R164, R169 ;  /* 0x000000a48383c224 */ /* 0x000fe200078e02a9 */
[----:B------:R-:W-:Y:S04]  /*7f80*/  BSSY B1, `(.L_x_147) ;  /* 0x0000006000017945 */ /* 0x000fe80003800000 */
[----:B------:R0:W-:Y:S01]  /*7f90*/  @!P4 STG.E.U8 desc[UR38][R8.64+0x51], R131 ;  /* 0x000051830800c986 */ /* 0x0001e2000c101126 */
[----:B------:R-:W-:Y:S05]  /*7fa0*/  @P3 BRA `(.L_x_148) ;  /* 0x00000000000c3947 */ /* 0x000fea0003800000 */
[----:B------:R-:W5:Y:S02]  /*7fb0*/  LDG.E.U8 R165, desc[UR38][R160.64+0x58] ;  /* 0x00005826a0a57981 */ /* 0x000f64000c1e1100 */
[----:B-----5:R-:W-:-:S05]  /*7fc0*/  PRMT R88, R165, 0x8880, RZ ;  /* 0x00008880a5587816 */ /* 0x020fca00000000ff */
[----:B------:R-:W-:-:S07]  /*7fd0*/  IMAD R169, R88, R153, RZ ;  /* 0x0000009958a97224 */ /* 0x000fce00078e02ff */
.L_x_148:
[----:B------:R-:W-:Y:S05]  /*7fe0*/  BSYNC B1 ;  /* 0x0000000000017941 */ /* 0x000fea0003800000 */
.L_x_147:
[----:B--2---:R-:W-:Y:S01]  /*7ff0*/  @!P3 IMAD R89, R132, R164, R169 ;  /* 0x000000a48459b224 */ /* 0x004fe200078e02a9 */
[----:B------:R-:W-:Y:S04]  /*8000*/  BSSY B1, `(.L_x_149) ;  /* 0x0000006000017945 */ /* 0x000fe80003800000 */
[----:B------:R2:W-:Y:S01]  /*8010*/  @!P3 STG.E.U8 desc[UR38][R158.64+0x58], R89 ;  /* 0x000058599e00b986 */ /* 0x0005e2000c101126 */
[----:B------:R-:W-:Y:S05]  /*8020*/  @P5 BRA `(.L_x_150) ;  /* 0x00000000000c5947 */ /* 0x000fea0003800000 */
[----:B------:R-:W5:Y:S02]  /*8030*/  LDG.E.U8 R165, desc[UR38][R160.64+0x59] ;  /* 0x00005926a0a57981 */ /* 0x000f64000c1e1100 */
[----:B-----5:R-:W-:-:S05]  /*8040*/  PRMT R88, R165, 0x8880, RZ ;  /* 0x00008880a5587816 */ /* 0x020fca00000000ff */
[----:B------:R-:W-:-:S07]  /*8050*/  IMAD R169, R88, R153, RZ ;  /* 0x0000009958a97224 */ /* 0x000fce00078e02ff */
.L_x_150:
[----:B------:R-:W-:Y:S05]  /*8060*/  BSYNC B1 ;  /* 0x0000000000017941 */ /* 0x000fea0003800000 */
.L_x_149:
[----:B------:R-:W-:Y:S01]  /*8070*/  @!P5 IMAD R133, R133, R164, R169 ;  /* 0x000000a48585d224 */ /* 0x000fe200078e02a9 */
[----:B------:R-:W-:Y:S04]  /*8080*/  BSSY B1, `(.L_x_151) ;  /* 0x0000006000017945 */ /* 0x000fe80003800000 */
[----:B------:R0:W-:Y:S01]  /*8090*/  @!P5 STG.E.U8 desc[UR38][R158.64+0x59], R133 ;  /* 0x000059859e00d986 */ /* 0x0001e2000c101126 */
[----:B------:R-:W-:Y:S05]  /*80a0*/  @P2 BRA `(.L_x_152) ;  /* 0x00000000000c2947 */ /* 0x000fea0003800000 */
[----:B------:R-:W5:Y:S02]  /*80b0*/  LDG.E.U8 R165, desc[UR38][R166.64+0x58] ;  /* 0x00005826a6a57981 */ /* 0x000f64000c1e1100 */
[----:B-----5:R-:W-:-:S05]  /*80c0*/  PRMT R88, R165, 0x8880, RZ ;  /* 0x00008880a5587816 */ /* 0x020fca00000000ff */
[----:B------:R-:W-:-:S07]  /*80d0*/  IMAD R169, R88, R153, RZ ;  /* 0x0000009958a97224 */ /* 0x000fce00078e02ff */
.L_x_152:
[----:B------:R-:W-:Y:S05]  /*80e0*/  BSYNC B1 ;  /* 0x0000000000017941 */ /* 0x000fea0003800000 */
.L_x_151:
        /* <DEDUP_REMOVED lines=11> */
.L_x_154:
[----:B------:R-:W-:Y:S05]  /*81a0*/  BSYNC B1 ;  /* 0x0000000000017941 */ /* 0x000fea0003800000 */
.L_x_153:
[----:B------:R-:W-:Y:S01]  /*81b0*/  @!P4 IMAD R135, R135, R164, R169 ;  /* 0x000000a48787c224 */ /* 0x000fe200078e02a9 */
[----:B------:R-:W-:Y:S04]  /*81c0*/  BSSY B1, `(.L_x_155) ;  /* 0x0000006000017945 */ /* 0x000fe80003800000 */
[----:B------:R0:W-:Y:S01]  /*81d0*/  @!P4 STG.E.U8 desc[UR38][R8.64+0x59], R135 ;  /* 0x000059870800c986 */ /* 0x0001e2000c101126 */
[----:B------:R-:W-:Y:S05]  /*81e0*/  @P3 BRA `(.L_x_156) ;  /* 0x00000000000c3947 */ /* 0x000fea0003800000 */
[----:B------:R-:W5:Y:S02]  /*81f0*/  LDG.E.U8 R165, desc[UR38][R160.64+0x60] ;  /* 0x00006026a0a57981 */ /* 0x000f64000c1e1100 */
[----:B-----5:R-:W-:-:S05]  /*8200*/  PRMT R88, R165, 0x8880, RZ ;  /* 0x00008880a5587816 */ /* 0x020fca00000000ff */
[----:B------:R-:W-:-:S07]  /*8210*/  IMAD R169, R88, R153, RZ ;  /* 0x0000009958a97224 */ /* 0x000fce00078e02ff */
.L_x_156:
[----:B------:R-:W-:Y:S05]  /*8220*/  BSYNC B1 ;  /* 0x0000000000017941 */ /* 0x000fea0003800000 */
.L_x_155:
[----:B--2---:R-:W-:Y:S01]  /*8230*/  @!P3 IMAD R89, R136, R164, R169 ;  /* 0x000000a48859b224 */ /* 0x004fe200078e02a9 */
[----:B------:R-:W-:Y:S04]  /*8240*/  BSSY B1, `(.L_x_157) ;  /* 0x0000006000017945 */ /* 0x000fe80003800000 */
[----:B------:R2:W-:Y:S01]  /*8250*/  @!P3 STG.E.U8 desc[UR38][R158.64+0x60], R89 ;  /* 0x000060599e00b986 */ /* 0x0005e2000c101126 */
[----:B------:R-:W-:Y:S05]  /*8260*/  @P5 BRA `(.L_x_158) ;  /* 0x00000000000c5947 */ /* 0x000fea0003800000 */
[----:B------:R-:W5:Y:S02]  /*8270*/  LDG.E.U8 R165, desc[UR38][R160.64+0x61] ;  /* 0x00006126a0a57981 */ /* 0x000f64000c1e1100 */
[----:B-----5:R-:W-:-:S05]  /*8280*/  PRMT R88, R165, 0x8880, RZ ;  /* 0x00008880a5587816 */ /* 0x020fca00000000ff */
[----:B------:R-:W-:-:S07]  /*8290*/  IMAD R169, R88, R153, RZ ;  /* 0x0000009958a97224 */ /* 0x000fce00078e02ff */
.L_x_158:
[----:B------:R-:W-:Y:S05]  /*82a0*/  BSYNC B1 ;  /* 0x0000000000017941 */ /* 0x000fea0003800000 */
.L_x_157:
[----:B------:R-:W-:Y:S01]  /*82b0*/  @!P5 IMAD R137, R137, R164, R169 ;  /* 0x000000a48989d224 */ /* 0x000fe200078e02a9 */
[----:B------:R-:W-:Y:S04]  /*82c0*/  BSSY B1, `(.L_x_159) ;  /* 0x0000006000017945 */ /* 0x000fe80003800000 */
[----:B------:R0:W-:Y:S01]  /*82d0*/  @!P5 STG.E.U8 desc[UR38][R158.64+0x61], R137 ;  /* 0x000061899e00d986 */ /* 0x0001e2000c101126 */
[----:B------:R-:W-:Y:S05]  /*82e0*/  @P2 BRA `(.L_x_160) ;  /* 0x00000000000c2947 */ /* 0x000fea0003800000 */
[----:B------:R-:W5:Y:S02]  /*82f0*/  LDG.E.U8 R165, desc[UR38][R166.64+0x60] ;  /* 0x00006026a6a57981 */ /* 0x000f64000c1e1100 */
[----:B-----5:R-:W-:-:S05]  /*8300*/  PRMT R88, R165, 0x8880, RZ ;  /* 0x00008880a5587816 */ /* 0x020fca00000000ff */
[----:B------:R-:W-:-:S07]  /*8310*/  IMAD R169, R88, R153, RZ ;  /* 0x0000009958a97224 */ /* 0x000fce00078e02ff */
.L_x_160:
[----:B------:R-:W-:Y:S05]  /*8320*/  BSYNC B1 ;  /* 0x0000000000017941 */ /* 0x000fea0003800000 */
.L_x_159:
        /* <DEDUP_REMOVED lines=11> */
.L_x_162:
[----:B------:R-:W-:Y:S05]  /*83e0*/  BSYNC B1 ;  /* 0x0000000000017941 */ /* 0x000fea0003800000 */
.L_x_161:
[----:B------:R-:W-:Y:S01]  /*83f0*/  @!P4 IMAD R139, R139, R164, R169 ;  /* 0x000000a48b8bc224 */ /* 0x000fe200078e02a9 */
[----:B------:R-:W-:Y:S04]  /*8400*/  BSSY B1, `(.L_x_163) ;  /* 0x0000006000017945 */ /* 0x000fe80003800000 */
[----:B------:R0:W-:Y:S01]  /*8410*/  @!P4 STG.E.U8 desc[UR38][R8.64+0x61], R139 ;  /* 0x0000618b0800c986 */ /* 0x0001e2000c101126 */
[----:B------:R-:W-:Y:S05]  /*8420*/  @P3 BRA `(.L_x_164) ;  /* 0x00000000000c3947 */ /* 0x000fea0003800000 */
[----:B------:R-:W5:Y:S02]  /*8430*/  LDG.E.U8 R165, desc[UR38][R160.64+0x68] ;  /* 0x00006826a0a57981 */ /* 0x000f64000c1e1100 */
[----:B-----5:R-:W-:-:S05]  /*8440*/  PRMT R88, R165, 0x8880, RZ ;  /* 0x00008880a5587816 */ /* 0x020fca00000000ff */
[----:B------:R-:W-:-:S07]  /*8450*/  IMAD R169, R88, R153, RZ ;  /* 0x0000009958a97224 */ /* 0x000fce00078e02ff */
.L_x_164:
[----:B------:R-:W-:Y:S05]  /*8460*/  BSYNC B1 ;  /* 0x0000000000017941 */ /* 0x000fea0003800000 */
.L_x_163:
[----:B--2---:R-:W-:Y:S01]  /*8470*/  @!P3 IMAD R89, R140, R164, R169 ;  /* 0x000000a48c59b224 */ /* 0x004fe200078e02a9 */
[----:B------:R-:W-:Y:S04]  /*8480*/  BSSY B1, `(.L_x_165) ;  /* 0x0000006000017945 */ /* 0x000fe80003800000 */
[----:B------:R2:W-:Y:S01]  /*8490*/  @!P3 STG.E.U8 desc[UR38][R158.64+0x68], R89 ;  /* 0x000068599e00b986 */ /* 0x0005e2000c101126 */
[----:B------:R-:W-:Y:S05]  /*84a0*/  @P5 BRA `(.L_x_166) ;  /* 0x00000000000c5947 */ /* 0x000fea0003800000 */
[----:B------:R-:W5:Y:S02]  /*84b0*/  LDG.E.U8 R165, desc[UR38][R160.64+0x69] ;  /* 0x00006926a0a57981 */ /* 0x000f64000c1e1100 */
[----:B-----5:R-:W-:-:S05]  /*84c0*/  PRMT R88, R165, 0x8880, RZ ;  /* 0x00008880a5587816 */ /* 0x020fca00000000ff */
[----:B------:R-:W-:-:S07]  /*84d0*/  IMAD R169, R88, R153, RZ ;  /* 0x0000009958a97224 */ /* 0x000fce00078e02ff */
.L_x_166:
[----:B------:R-:W-:Y:S05]  /*84e0*/  BSYNC B1 ;  /* 0x0000000000017941 */ /* 0x000fea0003800000 */
.L_x_165:
[----:B------:R-:W-:Y:S01]  /*84f0*/  @!P5 IMAD R141, R141, R164, R169 ;  /* 0x000000a48d8dd224 */ /* 0x000fe200078e02a9 */
[----:B------:R-:W-:Y:S04]  /*8500*/  BSSY B1, `(.L_x_167) ;  /* 0x0000006000017945 */ /* 0x000fe80003800000 */
[----:B------:R0:W-:Y:S01]  /*8510*/  @!P5 STG.E.U8 desc[UR38][R158.64+0x69], R141 ;  /* 0x0000698d9e00d986 */ /* 0x0001e2000c101126 */
[----:B------:R-:W-:Y:S05]  /*8520*/  @P2 BRA `(.L_x_168) ;  /* 0x00000000000c2947 */ /* 0x000fea0003800000 */
[----:B------:R-:W5:Y:S02]  /*8530*/  LDG.E.U8 R165, desc[UR38][R166.64+0x68] ;  /* 0x00006826a6a57981 */ /* 0x000f64000c1e1100 */
[----:B-----5:R-:W-:-:S05]  /*8540*/  PRMT R88, R165, 0x8880, RZ ;  /* 0x00008880a5587816 */ /* 0x020fca00000000ff */
[----:B------:R-:W-:-:S07]  /*8550*/  IMAD R169, R88, R153, RZ ;  /* 0x0000009958a97224 */ /* 0x000fce00078e02ff */
.L_x_168:
[----:B------:R-:W-:Y:S05]  /*8560*/  BSYNC B1 ;  /* 0x0000000000017941 */ /* 0x000fea0003800000 */
.L_x_167:
        /* <DEDUP_REMOVED lines=11> */
.L_x_170:
[----:B------:R-:W-:Y:S05]  /*8620*/  BSYNC B1 ;  /* 0x0000000000017941 */ /* 0x000fea0003800000 */
.L_x_169:
[----:B------:R-:W-:Y:S01]  /*8630*/  @!P4 IMAD R143, R143, R164, R169 ;  /* 0x000000a48f8fc224 */ /* 0x000fe200078e02a9 */
[----:B------:R-:W-:Y:S04]  /*8640*/  BSSY B1, `(.L_x_171) ;  /* 0x0000006000017945 */ /* 0x000fe80003800000 */
[----:B------:R0:W-:Y:S01]  /*8650*/  @!P4 STG.E.U8 desc[UR38][R8.64+0x69], R143 ;  /* 0x0000698f0800c986 */ /* 0x0001e2000c101126 */
[----:B------:R-:W-:Y:S05]  /*8660*/  @P3 BRA `(.L_x_172) ;  /* 0x00000000000c3947 */ /* 0x000fea0003800000 */
[----:B------:R-:W5:Y:S02]  /*8670*/  LDG.E.U8 R165, desc[UR38][R160.64+0x70] ;  /* 0x00007026a0a57981 */ /* 0x000f64000c1e1100 */
[----:B-----5:R-:W-:-:S05]  /*8680*/  PRMT R88, R165, 0x8880, RZ ;  /* 0x00008880a5587816 */ /* 0x020fca00000000ff */
[----:B------:R-:W-:-:S07]  /*8690*/  IMAD R169, R88, R153, RZ ;  /* 0x0000009958a97224 */ /* 0x000fce00078e02ff */
.L_x_172:
[----:B------:R-:W-:Y:S05]  /*86a0*/  BSYNC B1 ;  /* 0x0000000000017941 */ /* 0x000fea0003800000 */
.L_x_171:
[----:B--2---:R-:W-:Y:S01]  /*86b0*/  @!P3 IMAD R89, R144, R164, R169 ;  /* 0x000000a49059b224 */ /* 0x004fe200078e02a9 */
[----:B------:R-:W-:Y:S04]  /*86c0*/  BSSY B1, `(.L_x_173) ;  /* 0x0000006000017945 */ /* 0x000fe80003800000 */
[----:B------:R2:W-:Y:S01]  /*86d0*/  @!P3 STG.E.U8 desc[UR38][R158.64+0x70], R89 ;  /* 0x000070599e00b986 */ /* 0x0005e2000c101126 */
[----:B------:R-:W-:Y:S05]  /*86e0*/  @P5 BRA `(.L_x_174) ;  /* 0x00000000000c5947 */ /* 0x000fea0003800000 */
[----:B------:R-:W5:Y:S02]  /*86f0*/  LDG.E.U8 R165, desc[UR38][R160.64+0x71] ;  /* 0x00007126a0a57981 */ /* 0x000f64000c1e1100 */
[----:B-----5:R-:W-:-:S05]  /*8700*/  PRMT R88, R165, 0x8880, RZ ;  /* 0x00008880a5587816 */ /* 0x020fca00000000ff */
[----:B------:R-:W-:-:S07]  /*8710*/  IMAD R169, R88, R153, RZ ;  /* 0x0000009958a97224 */ /* 0x000fce00078e02ff */
.L_x_174:
[----:B------:R-:W-:Y:S05]  /*8720*/  BSYNC B1 ;  /* 0x0000000000017941 */ /* 0x000fea0003800000 */
.L_x_173:
[----:B------:R-:W-:Y:S01]  /*8730*/  @!P5 IMAD R145, R145, R164, R169 ;  /* 0x000000a49191d224 */ /* 0x000fe200078e02a9 */
[----:B------:R-:W-:Y:S04]  /*8740*/  BSSY B1, `(.L_x_175) ;  /* 0x0000006000017945 */ /* 0x000fe80003800000 */
[----:B------:R0:W-:Y:S01]  /*8750*/  @!P5 STG.E.U8 desc[UR38][R158.64+0x71], R145 ;  /* 0x000071919e00d986 */ /* 0x0001e2000c101126 */
[----:B------:R-:W-:Y:S05]  /*8760*/  @P2 BRA `(.L_x_176) ;  /* 0x00000000000c2947 */ /* 0x000fea0003800000 */
[----:B------:R-:W5:Y:S02]  /*8770*/  LDG.E.U8 R165, desc[UR38][R166.64+0x70] ;  /* 0x00007026a6a57981 */ /* 0x000f64000c1e1100 */
[----:B-----5:R-:W-:-:S05]  /*8780*/  PRMT R88, R165, 0x8880, RZ ;  /* 0x00008880a5587816 */ /* 0x020fca00000000ff */
[----:B------:R-:W-:-:S07]  /*8790*/  IMAD R169, R88, R153, RZ ;  /* 0x0000009958a97224 */ /* 0x000fce00078e02ff */
.L_x_176:
[----:B------:R-:W-:Y:S05]  /*87a0*/  BSYNC B1 ;  /* 0x0000000000017941 */ /* 0x000fea0003800000 */
.L_x_175:
[C---:B------:R-:W-:Y:S01]  /*87b0*/  ISETP.LT.OR P4, PT, R3.reuse, 0x72, !P1 ;  /* 0x000000720300780c */ /* 0x040fe20004f81670 */
[----:B--2---:R-:W-:Y:S01]  /*87c0*/  @!P2 IMAD R89, R146, R164, R169 ;  /* 0x000000a49259a224 */ /* 0x004fe200078e02a9 */
[----:B------:R-:W-:Y:S01]  /*87d0*/  BSSY B1, `(.L_x_177) ;  /* 0x000000b000017945 */ /* 0x000fe20003800000 */
[----:B------:R-:W-:Y:S02]  /*87e0*/  ISETP.LT.OR P3, PT, R3, 0x79, !P0 ;  /* 0x000000790300780c */ /* 0x000fe40004761670 */
[----:B---3--:R-:W-:Y:S01]  /*87f0*/  IADD3 R91, P5, R23, 0x80, RZ ;  /* 0x00000080175b7810 */ /* 0x008fe20007fbe0ff */
[----:B------:R2:W-:Y:S01]  /*8800*/  @!P2 STG.E.U8 desc[UR38][R8.64+0x70], R89 ;  /* 0x000070590800a986 */ /* 0x0005e2000c101126 */
[C---:B------:R-:W-:Y:S02]  /*8810*/  ISETP.LT.OR P2, PT, R3.reuse, 0x79, !P1 ;  /* 0x000000790300780c */ /* 0x040fe40004f41670 */
[C---:B------:R-:W-:Y:S02]  /*8820*/  ISETP.LT.OR P0, PT, R3.reuse, 0x7a, !P0 ;  /* 0x0000007a0300780c */ /* 0x040fe40004701670 */
[----:B------:R-:W-:-:S02]  /*8830*/  ISETP.LT.OR P1, PT, R3, 0x7a, !P1 ;  /* 0x0000007a0300780c */ /* 0x000fc40004f21670 */
[----:B------:R-:W-:Y:S11]  /*8840*/  @P4 BRA `(.L_x_178) ;  /* 0x00000000000c4947 */ /* 0x000ff60003800000 */
[----:B------:R-:W3:Y:S02]  /*8850*/  LDG.E.U8 R165, desc[UR38][R166.64+0x71] ;  /* 0x00007126a6a57981 */ /* 0x000ee4000c1e1100 */
[----:B---3--:R-:W-:-:S05]  /*8860*/  PRMT R88, R165, 0x8880, RZ ;  /* 0x00008880a5587816 */ /* 0x008fca00000000ff */
[----:B------:R-:W-:-:S07]  /*8870*/  IMAD R169, R88, R153, RZ ;  /* 0x0000009958a97224 */ /* 0x000fce00078e02ff */
.L_x_178:
[----:B------:R-:W-:Y:S05]  /*8880*/  BSYNC B1 ;  /* 0x0000000000017941 */ /* 0x000fea0003800000 */
.L_x_177:
[----:B------:R-:W-:Y:S01]  /*8890*/  @!P4 IMAD R147, R147, R164, R169 ;  /* 0x000000a49393c224 */ /* 0x000fe200078e02a9 */
[----:B------:R-:W-:Y:S04]  /*88a0*/  BSSY B1, `(.L_x_179) ;  /* 0x0000006000017945 */ /* 0x000fe80003800000 */
[----:B------:R3:W-:Y:S01]  /*88b0*/  @!P4 STG.E.U8 desc[UR38][R8.64+0x71], R147 ;  /* 0x000071930800c986 */ /* 0x0007e2000c101126 */
[----:B------:R-:W-:Y:S05]  /*88c0*/  @P3 BRA `(.L_x_180) ;  /* 0x00000000000c3947 */ /* 0x000fea0003800000 */
[----:B------:R-:W5:Y:S02]  /*88d0*/  LDG.E.U8 R165, desc[UR38][R160.64+0x78] ;  /* 0x00007826a0a57981 */ /* 0x000f64000c1e1100 */
[----:B-----5:R-:W-:-:S05]  /*88e0*/  PRMT R88, R165, 0x8880, RZ ;  /* 0x00008880a5587816 */ /* 0x020fca00000000ff */
[----:B------:R-:W-:-:S07]  /*88f0*/  IMAD R169, R88, R153, RZ ;  /* 0x0000009958a97224 */ /* 0x000fce00078e02ff */
.L_x_180:
[----:B------:R-:W-:Y:S05]  /*8900*/  BSYNC B1 ;  /* 0x0000000000017941 */ /* 0x000fea0003800000 */
.L_x_179:
[----:B------:R-:W-:Y:S01]  /*8910*/  @!P3 IMAD R23, R148, R164, R169 ;  /* 0x000000a49417b224 */ /* 0x000fe200078e02a9 */
[----:B------:R-:W-:Y:S01]  /*8920*/  BSSY B1, `(.L_x_181) ;  /* 0x0000007000017945 */ /* 0x000fe20003800000 */
[----:B------:R-:W-:-:S03]  /*8930*/  IMAD.X R5, RZ, RZ, R5, P5 ;  /* 0x000000ffff057224 */ /* 0x000fc600028e0605 */
[----:B------:R0:W-:Y:S01]  /*8940*/  @!P3 STG.E.U8 desc[UR38][R158.64+0x78], R23 ;  /* 0x000078179e00b986 */ /* 0x0001e2000c101126 */
[----:B------:R-:W-:Y:S05]  /*8950*/  @P0 BRA `(.L_x_182) ;  /* 0x00000000000c0947 */ /* 0x000fea0003800000 */
[----:B------:R-:W5:Y:S02]  /*8960*/  LDG.E.U8 R165, desc[UR38][R160.64+0x79] ;  /* 0x00007926a0a57981 */ /* 0x000f64000c1e1100 */
[----:B-----5:R-:W-:-:S05]  /*8970*/  PRMT R4, R165, 0x8880, RZ ;  /* 0x00008880a5047816 */ /* 0x020fca00000000ff */
[----:B------:R-:W-:-:S07]  /*8980*/  IMAD R169, R4, R153, RZ ;  /* 0x0000009904a97224 */ /* 0x000fce00078e02ff */
.L_x_182:
[----:B------:R-:W-:Y:S05]  /*8990*/  BSYNC B1 ;  /* 0x0000000000017941 */ /* 0x000fea0003800000 */
.L_x_181:
[----:B------:R-:W-:Y:S01]  /*89a0*/  @!P0 IMAD R149, R149, R164, R169 ;  /* 0x000000a495958224 */ /* 0x000fe200078e02a9 */
[----:B------:R-:W-:Y:S01]  /*89b0*/  BSSY B1, `(.L_x_183) ;  /* 0x0000007000017945 */ /* 0x000fe20003800000 */
[----:B------:R-:W-:-:S03]  /*89c0*/  IMAD R88, R5, R156, RZ ;  /* 0x0000009c05587224 */ /* 0x000fc600078e02ff */
[----:B------:R0:W-:Y:S01]  /*89d0*/  @!P0 STG.E.U8 desc[UR38][R158.64+0x79], R149 ;  /* 0x000079959e008986 */ /* 0x0001e2000c101126 */
[----:B------:R-:W-:Y:S05]  /*89e0*/  @P2 BRA `(.L_x_184) ;  /* 0x00000000000c2947 */ /* 0x000fea0003800000 */
[----:B------:R-:W5:Y:S02]  /*89f0*/  LDG.E.U8 R165, desc[UR38][R166.64+0x78] ;  /* 0x00007826a6a57981 */ /* 0x000f64000c1e1100 */
[----:B-----5:R-:W-:-:S05]  /*8a00*/  PRMT R4, R165, 0x8880, RZ ;  /* 0x00008880a5047816 */ /* 0x020fca00000000ff */
[----:B------:R-:W-:-:S07]  /*8a10*/  IMAD R169, R4, R153, RZ ;  /* 0x0000009904a97224 */ /* 0x000fce00078e02ff */
.L_x_184:
[----:B------:R-:W-:Y:S05]  /*8a20*/  BSYNC B1 ;  /* 0x0000000000017941 */ /* 0x000fea0003800000 */
.L_x_183:
[----:B------:R-:W-:Y:S01]  /*8a30*/  @!P2 IMAD R5, R150, R164, R169 ;  /* 0x000000a49605a224 */ /* 0x000fe200078e02a9 */
[----:B------:R-:W-:Y:S01]  /*8a40*/  BSSY B1, `(.L_x_185) ;  /* 0x0000009000017945 */ /* 0x000fe20003800000 */
[C---:B0-----:R-:W-:Y:S02]  /*8a50*/  IMAD R23, R91.reuse, R157, R88 ;  /* 0x0000009d5b177224 */ /* 0x041fe400078e0258 */
[CC--:B------:R-:W-:Y:S01]  /*8a60*/  IMAD.WIDE.U32 R162, R91.reuse, R156.reuse, R162 ;  /* 0x0000009c5ba27225 */ /* 0x0c0fe200078e00a2 */
[----:B------:R0:W-:Y:S03]  /*8a70*/  @!P2 STG.E.U8 desc[UR38][R8.64+0x78], R5 ;  /* 0x000078050800a986 */ /* 0x0001e6000c101126 */
[----:B------:R-:W-:Y:S01]  /*8a80*/  IMAD.WIDE.U32 R156, R91, R156, R14 ;  /* 0x0000009c5b9c7225 */ /* 0x000fe200078e000e */
[----:B------:R-:W-:Y:S06]  /*8a90*/  @P1 BRA `(.L_x_186) ;  /* 0x00000000000c1947 */ /* 0x000fec0003800000 */
[----:B------:R-:W5:Y:S02]  /*8aa0*/  LDG.E.U8 R165, desc[UR38][R166.64+0x79] ;  /* 0x00007926a6a57981 */ /* 0x000f64000c1e1100 */
[----:B-----5:R-:W-:-:S05]  /*8ab0*/  PRMT R4, R165, 0x8880, RZ ;  /* 0x00008880a5047816 */ /* 0x020fca00000000ff */
[----:B------:R-:W-:-:S07]  /*8ac0*/  IMAD R169, R4, R153, RZ ;  /* 0x0000009904a97224 */ /* 0x000fce00078e02ff */
.L_x_186:
[----:B------:R-:W-:Y:S05]  /*8ad0*/  BSYNC B1 ;  /* 0x0000000000017941 */ /* 0x000fea0003800000 */
.L_x_185:
[----:B------:R-:W-:Y:S01]  /*8ae0*/  @!P1 IMAD R151, R151, R164, R169 ;  /* 0x000000a497979224 */ /* 0x000fe200078e02a9 */
[----:B------:R-:W-:Y:S01]  /*8af0*/  ISETP.GE.AND P2, PT, R0, 0x81, PT ;  /* 0x000000810000780c */ /* 0x000fe20003f46270 */
[----:B------:R-:W-:Y:S01]  /*8b00*/  BSSY B1, `(.L_x_187) ;  /* 0x000000c000017945 */ /* 0x000fe20003800000 */
[----:B------:R-:W-:Y:S02]  /*8b10*/  IADD3 R4, P5, R156, R12, RZ ;  /* 0x0000000c9c047210 */ /* 0x000fe40007fbe0ff */
[----:B------:R1:W-:Y:S01]  /*8b20*/  @!P1 STG.E.U8 desc[UR38][R8.64+0x79], R151 ;  /* 0x0000799708009986 */ /* 0x0003e2000c101126 */
[----:B------:R-:W-:Y:S02]  /*8b30*/  ISETP.LT.OR P1, PT, R3, 0x1, !P2 ;  /* 0x000000010300780c */ /* 0x000fe40005721670 */
[----:B0-----:R-:W-:Y:S02]  /*8b40*/  IADD3.X R5, R13, R157, R23, P5, !PT ;  /* 0x0000009d0d057210 */ /* 0x001fe40002ffe417 */
[----:B------:R-:W-:-:S02]  /*8b50*/  ISETP.GE.AND P0, PT, R0, 0x89, PT ;  /* 0x000000890000780c */ /* 0x000fc40003f06270 */
[----:B------:R-:W-:Y:S02]  /*8b60*/  IADD3 R12, P4, P3, R20, R12, R162 ;  /* 0x0000000c140c7210 */ /* 0x000fe40007b9e0a2 */
[----:B------:R-:W-:-:S05]  /*8b70*/  ISETP.LT.OR P5, PT, R3, 0x2, !P2 ;  /* 0x000000020300780c */ /* 0x000fca00057a1670 */
[----:B-1----:R-:W-:Y:S08]  /*8b80*/  @P1 BRA `(.L_x_188) ;  /* 0x00000000000c1947 */ /* 0x002ff00003800000 */
[----:B------:R-:W5:Y:S02]  /*8b90*/  LDG.E.U8 R165, desc[UR38][R4.64] ;  /* 0x0000002604a57981 */ /* 0x000f64000c1e1100 */
[----:B-----5:R-:W-:-:S05]  /*8ba0*/  PRMT R0, R165, 0x8880, RZ ;  /* 0x00008880a5007816 */ /* 0x020fca00000000ff */
[----:B------:R-:W-:-:S07]  /*8bb0*/  IMAD R169, R0, R153, RZ ;  /* 0x0000009900a97224 */ /* 0x000fce00078e02ff */
.L_x_188:
[----:B------:R-:W-:Y:S05]  /*8bc0*/  BSYNC B1 ;  /* 0x0000000000017941 */ /* 0x000fea0003800000 */
.L_x_187:
[----:B--23--:R-:W-:Y:S01]  /*8bd0*/  @!P1 IMAD R9, R24, R164, R169 ;  /* 0x000000a418099224 */ /* 0x00cfe200078e02a9 */
[----:B------:R-:W-:Y:S01]  /*8be0*/  BSSY B1, `(.L_x_189) ;  /* 0x0000007000017945 */ /* 0x000fe20003800000 */
[----:B------:R-:W-:-:S03]  /*8bf0*/  IMAD.IADD R162, R23, 0x1, R163 ;  /* 0x0000000117a27824 */ /* 0x000fc600078e02a3 */
[----:B------:R0:W-:Y:S01]  /*8c00*/  @!P1 STG.E.U8 desc[UR38][R6.64], R9 ;  /* 0x0000000906009986 */ /* 0x0001e2000c101126 */
[----:B------:R-:W-:Y:S05]  /*8c10*/  @P5 BRA `(.L_x_190) ;  /* 0x00000000000c5947 */ /* 0x000fea0003800000 */
[----:B------:R-:W2:Y:S02]  /*8c20*/  LDG.E.U8 R165, desc[UR38][R4.64+0x1] ;  /* 0x0000012604a57981 */ /* 0x000ea4000c1e1100 */
[----:B--2---:R-:W-:-:S05]  /*8c30*/  PRMT R0, R165, 0x8880, RZ ;  /* 0x00008880a5007816 */ /* 0x004fca00000000ff */
[----:B------:R-:W-:-:S07]  /*8c40*/  IMAD R169, R0, R153, RZ ;  /* 0x0000009900a97224 */ /* 0x000fce00078e02ff */
.L_x_190:
[----:B------:R-:W-:Y:S05]  /*8c50*/  BSYNC B1 ;  /* 0x0000000000017941 */ /* 0x000fea0003800000 */
.L_x_189:
[----:B------:R-:W-:Y:S01]  /*8c60*/  ISETP.LT.OR P1, PT, R3, 0x1, !P0 ;  /* 0x000000010300780c */ /* 0x000fe20004721670 */
[----:B------:R-:W-:Y:S01]  /*8c70*/  @!P5 IMAD R25, R25, R164, R169 ;  /* 0x000000a41919d224 */ /* 0x000fe200078e02a9 */
[----:B------:R-:W-:Y:S01]  /*8c80*/  BSSY B1, `(.L_x_191) ;  /* 0x000000a000017945 */ /* 0x000fe20003800000 */
[----:B------:R-:W-:Y:S02]  /*8c90*/  IADD3.X R13, R15, R13, R162, P4, P3 ;  /* 0x0000000d0f0d7210 */ /* 0x000fe400027e64a2 */
[C---:B------:R-:W-:Y:S01]  /*8ca0*/  ISETP.LT.OR P4, PT, R3.reuse, 0x2, !P0 ;  /* 0x000000020300780c */ /* 0x040fe20004781670 */
[----:B------:R1:W-:Y:S01]  /*8cb0*/  @!P5 STG.E.U8 desc[UR38][R6.64+0x1], R25 ;  /* 0x000001190600d986 */ /* 0x0003e2000c101126 */
[C---:B------:R-:W-:Y:S02]  /*8cc0*/  ISETP.LT.OR P5, PT, R3.reuse, 0x9, !P2 ;  /* 0x000000090300780c */ /* 0x040fe400057a1670 */
[----:B------:R-:W-:-:S04]  /*8cd0*/  ISETP.LT.OR P3, PT, R3, 0xa, !P2 ;  /* 0x0000000a0300780c */ /* 0x000fc80005761670 */
[----:B------:R-:W-:Y:S09]  /*8ce0*/  @P1 BRA `(.L_x_192) ;  /* 0x00000000000c1947 */ /* 0x000ff20003800000 */
[----:B------:R-:W2:Y:S02]  /*8cf0*/  LDG.E.U8 R165, desc[UR38][R12.64] ;  /* 0x000000260ca57981 */ /* 0x000ea4000c1e1100 */
[----:B--2---:R-:W-:-:S05]  /*8d00*/  PRMT R0, R165, 0x8880, RZ ;  /* 0x00008880a5007816 */ /* 0x004fca00000000ff */
[----:B------:R-:W-:-:S07]  /*8d10*/  IMAD R169, R0, R153, RZ ;  /* 0x0000009900a97224 */ /* 0x000fce00078e02ff */
.L_x_192:
[----:B------:R-:W-:Y:S05]  /*8d20*/  BSYNC B1 ;  /* 0x0000000000017941 */ /* 0x000fea0003800000 */
.L_x_191:
[----:B0-----:R-:W-:Y:S01]  /*8d30*/  @!P1 IMAD R9, R26, R164, R169 ;  /* 0x000000a41a099224 */ /* 0x001fe200078e02a9 */
[----:B------:R-:W-:Y:S04]  /*8d40*/  BSSY B1, `(.L_x_193) ;  /* 0x0000006000017945 */ /* 0x000fe80003800000 */
[----:B------:R0:W-:Y:S01]  /*8d50*/  @!P1 STG.E.U8 desc[UR38][R10.64], R9 ;  /* 0x000000090a009986 */ /* 0x0001e2000c101126 */
[----:B------:R-:W-:Y:S05]  /*8d60*/  @P4 BRA `(.L_x_194) ;  /* 0x00000000000c4947 */ /* 0x000fea0003800000 */
[----:B------:R-:W2:Y:S02]  /*8d70*/  LDG.E.U8 R165, desc[UR38][R12.64+0x1] ;  /* 0x000001260ca57981 */ /* 0x000ea4000c1e1100 */
[----:B--2---:R-:W-:-:S05]  /*8d80*/  PRMT R0, R165, 0x8880, RZ ;  /* 0x00008880a5007816 */ /* 0x004fca00000000ff */
[----:B------:R-:W-:-:S07]  /*8d90*/  IMAD R169, R0, R153, RZ ;  /* 0x0000009900a97224 */ /* 0x000fce00078e02ff */
.L_x_194:
[----:B------:R-:W-:Y:S05]  /*8da0*/  BSYNC B1 ;  /* 0x0000000000017941 */ /* 0x000fea0003800000 */
.L_x_193:
[----:B------:R-:W-:Y:S01]  /*8db0*/  @!P4 IMAD R27, R27, R164, R169 ;  /* 0x000000a41b1bc224 */ /* 0x000fe200078e02a9 */
[----:B------:R-:W-:Y:S04]  /*8dc0*/  BSSY B1, `(.L_x_195) ;  /* 0x0000006000017945 */ /* 0x000fe80003800000 */
[----:B------:R2:W-:Y:S01]  /*8dd0*/  @!P4 STG.E.U8 desc[UR38][R10.64+0x1], R27 ;  /* 0x0000011b0a00c986 */ /* 0x0005e2000c101126 */
[----:B------:R-:W-:Y:S05]  /*8de0*/  @P5 BRA `(.L_x_196) ;  /* 0x00000000000c5947 */ /* 0x000fea0003800000 */
[----:B------:R-:W3:Y:S02]  /*8df0*/  LDG.E.U8 R165, desc[UR38][R4.64+0x8] ;  /* 0x0000082604a57981 */ /* 0x000ee4000c1e1100 */
[----:B---3--:R-:W-:-:S05]  /*8e00*/  PRMT R0, R165, 0x8880, RZ ;  /* 0x00008880a5007816 */ /* 0x008fca00000000ff */
[----:B------:R-:W-:-:S07]  /*8e10*/  IMAD R169, R0, R153, RZ ;  /* 0x0000009900a97224 */ /* 0x000fce00078e02ff */
.L_x_196:
[----:B------:R-:W-:Y:S05]  /*8e20*/  BSYNC B1 ;  /* 0x0000000000017941 */ /* 0x000fea0003800000 */
.L_x_195:
[----:B0-----:R-:W-:Y:S01]  /*8e30*/  @!P5 IMAD R9, R28, R164, R169 ;  /* 0x000000a41c09d224 */ /* 0x001fe200078e02a9 */
[----:B------:R-:W-:Y:S04]  /*8e40*/  BSSY B1, `(.L_x_197) ;  /* 0x0000006000017945 */ /* 0x000fe80003800000 */
[----:B------:R0:W-:Y:S01]  /*8e50*/  @!P5 STG.E.U8 desc[UR38][R6.64+0x8], R9 ;  /* 0x000008090600d986 */ /* 0x0001e2000c101126 */
[----:B------:R-:W-:Y:S05]  /*8e60*/  @P3 BRA `(.L_x_198) ;  /* 0x00000000000c3947 */ /* 0x000fea0003800000 */
[----:B------:R-:W3:Y:S02]  /*8e70*/  LDG.E.U8 R165, desc[UR38][R4.64+0x9] ;  /* 0x0000092604a57981 */ /* 0x000ee4000c1e1100 */
[----:B---3--:R-:W-:-:S05]  /*8e80*/  PRMT R0, R165, 0x8880, RZ ;  /* 0x00008880a5007816 */ /* 0x008fca00000000ff */
[----:B------:R-:W-:-:S07]  /*8e90*/  IMAD R169, R0, R153, RZ ;  /* 0x0000009900a97224 */ /* 0x000fce00078e02ff */
.L_x_198:
[----:B------:R-:W-:Y:S05]  /*8ea0*/  BSYNC B1 ;  /* 0x0000000000017941 */ /* 0x000fea0003800000 */
.L_x_197:
[----:B------:R-:W-:Y:S01]  /*8eb0*/  ISETP.LT.OR P5, PT, R3, 0x9, !P0 ;  /* 0x000000090300780c */ /* 0x000fe200047a1670 */
[----:B------:R-:W-:Y:S01]  /*8ec0*/  @!P3 IMAD R29, R29, R164, R169 ;  /* 0x000000a41d1db224 */ /* 0x000fe200078e02a9 */
        /* <DEDUP_REMOVED lines=9> */
.L_x_200:
[----:B------:R-:W-:Y:S05]  /*8f60*/  BSYNC B1 ;  /* 0x0000000000017941 */ /* 0x000fea0003800000 */
.L_x_199:
[----:B0-----:R-:W-:Y:S01]  /*8f70*/  @!P5 IMAD R9, R30, R164, R169 ;  /* 0x000000a41e09d224 */ /* 0x001fe200078e02a9 */
[----:B------:R-:W-:Y:S04]  /*8f80*/  BSSY B1, `(.L_x_201) ;  /* 0x0000006000017945 */ /* 0x000fe80003800000 */
[----:B------:R0:W-:Y:S01]  /*8f90*/  @!P5 STG.E.U8 desc[UR38][R10.64+0x8], R9 ;  /* 0x000008090a00d986 */ /* 0x0001e2000c101126 */
[----:B------:R-:W-:Y:S05]  /*8fa0*/  @P4 BRA `(.L_x_202) ;  /* 0x00000000000c4947 */ /* 0x000fea0003800000 */
[----:B------:R-:W5:Y:S02]  /*8fb0*/  LDG.E.U8 R165, desc[UR38][R12.64+0x9] ;  /* 0x000009260ca57981 */ /* 0x000f64000c1e1100 */
[----:B-----5:R-:W-:-:S05]  /*8fc0*/  PRMT R0, R165, 0x8880, RZ ;  /* 0x00008880a5007816 */ /* 0x020fca00000000ff */
[----:B------:R-:W-:-:S07]  /*8fd0*/  IMAD R169, R0, R153, RZ ;  /* 0x0000009900a97224 */ /* 0x000fce00078e02ff */
.L_x_202:
[----:B------:R-:W-:Y:S05]  /*8fe0*/  BSYNC B1 ;  /* 0x0000000000017941 */ /* 0x000fea0003800000 */
.L_x_201:
[----:B------:R-:W-:Y:S01]  /*8ff0*/  @!P4 IMAD R31, R31, R164, R169 ;  /* 0x000000a41f1fc224 */ /* 0x000fe200078e02a9 */
[----:B------:R-:W-:Y:S04]  /*9000*/  BSSY B1, `(.L_x_203) ;  /* 0x0000006000017945 */ /* 0x000fe80003800000 */
[----:B------:R0:W-:Y:S01]  /*9010*/  @!P4 STG.E.U8 desc[UR38][R10.64+0x9], R31 ;  /* 0x0000091f0a00c986 */ /* 0x0001e2000c101126 */
[----:B------:R-:W-:Y:S05]  /*9020*/  @P3 BRA `(.L_x_204) ;  /* 0x00000000000c3947 */ /* 0x000fea0003800000 */
[----:B------:R-:W5:Y:S02]  /*9030*/  LDG.E.U8 R165, desc[UR38][R4.64+0x10] ;  /* 0x0000102604a57981 */ /* 0x000f64000c1e1100 */
[----:B-----5:R-:W-:-:S05]  /*9040*/  PRMT R0, R165, 0x8880, RZ ;  /* 0x00008880a5007816 */ /* 0x020fca00000000ff */
[----:B------:R-:W-:-:S07]  /*9050*/  IMAD R169, R0, R153, RZ ;  /* 0x0000009900a97224 */ /* 0x000fce00078e02ff */
.L_x_204:
[----:B------:R-:W-:Y:S05]  /*9060*/  BSYNC B1 ;  /* 0x0000000000017941 */ /* 0x000fea0003800000 */
.L_x_203:
[----:B0-----:R-:W-:Y:S01]  /*9070*/  @!P3 IMAD R9, R32, R164, R169 ;  /* 0x000000a42009b224 */ /* 0x001fe200078e02a9 */
[----:B------:R-:W-:Y:S04]  /*9080*/  BSSY B1, `(.L_x_205) ;  /* 0x0000006000017945 */ /* 0x000fe80003800000 */
[----:B------:R0:W-:Y:S01]  /*9090*/  @!P3 STG.E.U8 desc[UR38][R6.64+0x10], R9 ;  /* 0x000010090600b986 */ /* 0x0001e2000c101126 */
[----:B------:R-:W-:Y:S05]  /*90a0*/  @P1 BRA `(.L_x_206) ;  /* 0x00000000000c1947 */ /* 0x000fea0003800000 */
[----:B------:R-:W5:Y:S02]  /*90b0*/  LDG.E.U8 R165, desc[UR38][R4.64+0x11] ;  /* 0x0000112604a57981 */ /* 0x000f64000c1e1100 */
[----:B-----5:R-:W-:-:S05]  /*90c0*/  PRMT R0, R165, 0x8880, RZ ;  /* 0x00008880a5007816 */ /* 0x020fca00000000ff */
[----:B------:R-:W-:-:S07]  /*90d0*/  IMAD R169, R0, R153, RZ ;  /* 0x0000009900a97224 */ /* 0x000fce00078e02ff */
.L_x_206:
[----:B------:R-:W-:Y:S05]  /*90e0*/  BSYNC B1 ;  /* 0x0000000000017941 */ /* 0x000fea0003800000 */
.L_x_205:
        /* <DEDUP_REMOVED lines=11> */
.L_x_208:
[----:B------:R-:W-:Y:S05]  /*91a0*/  BSYNC B1 ;  /* 0x0000000000017941 */ /* 0x000fea0003800000 */
.L_x_207:
[----:B0-----:R-:W-:Y:S01]  /*91b0*/  @!P4 IMAD R9, R34, R164, R169 ;  /* 0x000000a42209c224 */ /* 0x001fe200078e02a9 */
[----:B------:R-:W-:Y:S04]  /*91c0*/  BSSY B1, `(.L_x_209) ;  /* 0x0000006000017945 */ /* 0x000fe80003800000 */
[----:B------:R0:W-:Y:S01]  /*91d0*/  @!P4 STG.E.U8 desc[UR38][R10.64+0x10], R9 ;  /* 0x000010090a00c986 */ /* 0x0001e2000c101126 */
[----:B------:R-:W-:Y:S05]  /*91e0*/  @P3 BRA `(.L_x_210) ;  /* 0x00000000000c3947 */ /* 0x000fea0003800000 */
[----:B------:R-:W5:Y:S02]  /*91f0*/  LDG.E.U8 R165, desc[UR38][R12.64+0x11] ;  /* 0x000011260ca57981 */ /* 0x000f64000c1e1100 */
[----:B-----5:R-:W-:-:S05]  /*9200*/  PRMT R0, R165, 0x8880, RZ ;  /* 0x00008880a5007816 */ /* 0x020fca00000000ff */
[----:B------:R-:W-:-:S07]  /*9210*/  IMAD R169, R0, R153, RZ ;  /* 0x0000009900a97224 */ /* 0x000fce00078e02ff */
.L_x_210:
[----:B------:R-:W-:Y:S05]  /*9220*/  BSYNC B1 ;  /* 0x0000000000017941 */ /* 0x000fea0003800000 */
.L_x_209:
[----:B------:R-:W-:Y:S01]  /*9230*/  @!P3 IMAD R35, R35, R164, R169 ;  /* 0x000000a42323b224 */ /* 0x000fe200078e02a9 */
[----:B------:R-:W-:Y:S04]  /*9240*/  BSSY B1, `(.L_x_211) ;  /* 0x0000006000017945 */ /* 0x000fe80003800000 */
[----:B------:R0:W-:Y:S01]  /*9250*/  @!P3 STG.E.U8 desc[UR38][R10.64+0x11], R35 ;  /* 0x000011230a00b986 */ /* 0x0001e2000c101126 */
[----:B------:R-:W-:Y:S05]  /*9260*/  @P5 BRA `(.L_x_212) ;  /* 0x00000000000c5947 */ /* 0x000fea0003800000 */
[----:B------:R-:W5:Y:S02]  /*9270*/  LDG.E.U8 R165, desc[UR38][R4.64+0x18] ;  /* 0x0000182604a57981 */ /* 0x000f64000c1e1100 */
[----:B-----5:R-:W-:-:S05]  /*9280*/  PRMT R0, R165, 0x8880, RZ ;  /* 0x00008880a5007816 */ /* 0x020fca00000000ff */
[----:B------:R-:W-:-:S07]  /*9290*/  IMAD R169, R0, R153, RZ ;  /* 0x0000009900a97224 */ /* 0x000fce00078e02ff */
.L_x_212:
[----:B------:R-:W-:Y:S05]  /*92a0*/  BSYNC B1 ;  /* 0x0000000000017941 */ /* 0x000fea0003800000 */
.L_x_211:
[----:B0-----:R-:W-:Y:S01]  /*92b0*/  @!P5 IMAD R9, R36, R164, R169 ;  /* 0x000000a42409d224 */ /* 0x001fe200078e02a9 */
[----:B------:R-:W-:Y:S04]  /*92c0*/  BSSY B1, `(.L_x_213) ;  /* 0x0000006000017945 */ /* 0x000fe80003800000 */
[----:B------:R0:W-:Y:S01]  /*92d0*/  @!P5 STG.E.U8 desc[UR38][R6.64+0x18], R9 ;  /* 0x000018090600d986 */ /* 0x0001e2000c101126 */
[----:B------:R-:W-:Y:S05]  /*92e0*/  @P1 BRA `(.L_x_214) ;  /* 0x00000000000c1947 */ /* 0x000fea0003800000 */
[----:B------:R-:W5:Y:S02]  /*92f0*/  LDG.E.U8 R165, desc[UR38][R4.64+0x19] ;  /* 0x0000192604a57981 */ /* 0x000f64000c1e1100 */
[----:B-----5:R-:W-:-:S05]  /*9300*/  PRMT R0, R165, 0x8880, RZ ;  /* 0x00008880a5007816 */ /* 0x020fca00000000ff */
[----:B------:R-:W-:-:S07]  /*9310*/  IMAD R169, R0, R153, RZ ;  /* 0x0000009900a97224 */ /* 0x000fce00078e02ff */
.L_x_214:
[----:B------:R-:W-:Y:S05]  /*9320*/  BSYNC B1 ;  /* 0x0000000000017941 */ /* 0x000fea0003800000 */
.L_x_213:
        /* <DEDUP_REMOVED lines=11> */
.L_x_216:
[----:B------:R-:W-:Y:S05]  /*93e0*/  BSYNC B1 ;  /* 0x0000000000017941 */ /* 0x000fea0003800000 */
.L_x_215:
[----:B0-----:R-:W-:Y:S01]  /*93f0*/  @!P4 IMAD R9, R38, R164, R169 ;  /* 0x000000a42609c224 */ /* 0x001fe200078e02a9 */
[----:B------:R-:W-:Y:S04]  /*9400*/  BSSY B1, `(.L_x_217) ;  /* 0x0000006000017945 */ /* 0x000fe80003800000 */
[----:B------:R0:W-:Y:S01]  /*9410*/  @!P4 STG.E.U8 desc[UR38][R10.64+0x18], R9 ;  /* 0x000018090a00c986 */ /* 0x0001e2000c101126 */
[----:B------:R-:W-:Y:S05]  /*9420*/  @P3 BRA `(.L_x_218) ;  /* 0x00000000000c3947 */ /* 0x000fea0003800000 */
[----:B------:R-:W5:Y:S02]  /*9430*/  LDG.E.U8 R165, desc[UR38][R12.64+0x19] ;  /* 0x000019260ca57981 */ /* 0x000f64000c1e1100 */
[----:B-----5:R-:W-:-:S05]  /*9440*/  PRMT R0, R165, 0x8880, RZ ;  /* 0x00008880a5007816 */ /* 0x020fca00000000ff */
[----:B------:R-:W-:-:S07]  /*9450*/  IMAD R169, R0, R153, RZ ;  /* 0x0000009900a97224 */ /* 0x000fce00078e02ff */
.L_x_218:
[----:B------:R-:W-:Y:S05]  /*9460*/  BSYNC B1 ;  /* 0x0000000000017941 */ /* 0x000fea0003800000 */
.L_x_217:
[----:B------:R-:W-:Y:S01]  /*9470*/  @!P3 IMAD R39, R39, R164, R169 ;  /* 0x000000a42727b224 */ /* 0x000fe200078e02a9 */
[----:B------:R-:W-:Y:S04]  /*9480*/  BSSY B1, `(.L_x_219) ;  /* 0x0000006000017945 */ /* 0x000fe80003800000 */
[----:B------:R0:W-:Y:S01]  /*9490*/  @!P3 STG.E.U8 desc[UR38][R10.64+0x19], R39 ;  /* 0x000019270a00b986 */ /* 0x0001e2000c101126 */
[----:B------:R-:W-:Y:S05]  /*94a0*/  @P5 BRA `(.L_x_220) ;  /* 0x00000000000c5947 */ /* 0x000fea0003800000 */
[----:B------:R-:W5:Y:S02]  /*94b0*/  LDG.E.U8 R165, desc[UR38][R4.64+0x20] ;  /* 0x0000202604a57981 */ /* 0x000f64000c1e1100 */
[----:B-----5:R-:W-:-:S05]  /*94c0*/  PRMT R0, R165, 0x8880, RZ ;  /* 0x00008880a5007816 */ /* 0x020fca00000000ff */
[----:B------:R-:W-:-:S07]  /*94d0*/  IMAD R169, R0, R153, RZ ;  /* 0x0000009900a97224 */ /* 0x000fce00078e02ff */
.L_x_220:
[----:B------:R-:W-:Y:S05]  /*94e0*/  BSYNC B1 ;  /* 0x0000000000017941 */ /* 0x000fea0003800000 */
.L_x_219:
[----:B0-----:R-:W-:Y:S01]  /*94f0*/  @!P5 IMAD R9, R40, R164, R169 ;  /* 0x000000a42809d224 */ /* 0x001fe200078e02a9 */
[----:B------:R-:W-:Y:S04]  /*9500*/  BSSY B1, `(.L_x_221) ;  /* 0x0000006000017945 */ /* 0x000fe80003800000 */
[----:B------:R0:W-:Y:S01]  /*9510*/  @!P5 STG.E.U8 desc[UR38][R6.64+0x20], R9 ;  /* 0x000020090600d986 */ /* 0x0001e2000c101126 */
[----:B------:R-:W-:Y:S05]  /*9520*/  @P1 BRA `(.L_x_222) ;  /* 0x00000000000c1947 */ /* 0x000fea0003800000 */
[----:B------:R-:W5:Y:S02]  /*9530*/  LDG.E.U8 R165, desc[UR38][R4.64+0x21] ;  /* 0x0000212604a57981 */ /* 0x000f64000c1e1100 */
[----:B-----5:R-:W-:-:S05]  /*9540*/  PRMT R0, R165, 0x8880, RZ ;  /* 0x00008880a5007816 */ /* 0x020fca00000000ff */
[----:B------:R-:W-:-:S07]  /*9550*/  IMAD R169, R0, R153, RZ ;  /* 0x0000009900a97224 */ /* 0x000fce00078e02ff */
.L_x_222:
[----:B------:R-:W-:Y:S05]  /*9560*/  BSYNC B1 ;  /* 0x0000000000017941 */ /* 0x000fea0003800000 */
.L_x_221:
        /* <DEDUP_REMOVED lines=11> */
.L_x_224:
[----:B------:R-:W-:Y:S05]  /*9620*/  BSYNC B1 ;  /* 0x0000000000017941 */ /* 0x000fea0003800000 */
.L_x_223:
[----:B0-----:R-:W-:Y:S01]  /*9630*/  @!P4 IMAD R9, R42, R164, R169 ;  /* 0x000000a42a09c224 */ /* 0x001fe200078e02a9 */
[----:B------:R-:W-:Y:S04]  /*9640*/  BSSY B1, `(.L_x_225) ;  /* 0x0000006000017945 */ /* 0x000fe80003800000 */
[----:B------:R0:W-:Y:S01]  /*9650*/  @!P4 STG.E.U8 desc[UR38][R10.64+0x20], R9 ;  /* 0x000020090a00c986 */ /* 0x0001e2000c101126 */
[----:B------:R-:W-:Y:S05]  /*9660*/  @P3 BRA `(.L_x_226) ;  /* 0x00000000000c3947 */ /* 0x000fea0003800000 */
[----:B------:R-:W5:Y:S02]  /*9670*/  LDG.E.U8 R165, desc[UR38][R12.64+0x21] ;  /* 0x000021260ca57981 */ /* 0x000f64000c1e1100 */
[----:B-----5:R-:W-:-:S05]  /*9680*/  PRMT R0, R165, 0x8880, RZ ;  /* 0x00008880a5007816 */ /* 0x020fca00000000ff */
[----:B------:R-:W-:-:S07]  /*9690*/  IMAD R169, R0, R153, RZ ;  /* 0x0000009900a97224 */ /* 0x000fce00078e02ff */
.L_x_226:
[----:B------:R-:W-:Y:S05]  /*96a0*/  BSYNC B1 ;  /* 0x0000000000017941 */ /* 0x000fea0003800000 */
.L_x_225:
[----:B------:R-:W-:Y:S01]  /*96b0*/  @!P3 IMAD R43, R43, R164, R169 ;  /* 0x000000a42b2bb224 */ /* 0x000fe200078e02a9 */
[----:B------:R-:W-:Y:S04]  /*96c0*/  BSSY B1, `(.L_x_227) ;  /* 0x0000006000017945 */ /* 0x000fe80003800000 */
[----:B------:R0:W-:Y:S01]  /*96d0*/  @!P3 STG.E.U8 desc[UR38][R10.64+0x21], R43 ;  /* 0x0000212b0a00b986 */ /* 0x0001e2000c101126 */
[----:B------:R-:W-:Y:S05]  /*96e0*/  @P5 BRA `(.L_x_228) ;  /* 0x00000000000c5947 */ /* 0x000fea0003800000 */
[----:B------:R-:W5:Y:S02]  /*96f0*/  LDG.E.U8 R165, desc[UR38][R4.64+0x28] ;  /* 0x0000282604a57981 */ /* 0x000f64000c1e1100 */
[----:B-----5:R-:W-:-:S05]  /*9700*/  PRMT R0, R165, 0x8880, RZ ;  /* 0x00008880a5007816 */ /* 0x020fca00000000ff */
[----:B------:R-:W-:-:S07]  /*9710*/  IMAD R169, R0, R153, RZ ;  /* 0x0000009900a97224 */ /* 0x000fce00078e02ff */
.L_x_228:
[----:B------:R-:W-:Y:S05]  /*9720*/  BSYNC B1 ;  /* 0x0000000000017941 */ /* 0x000fea0003800000 */
.L_x_227:
[----:B0-----:R-:W-:Y:S01]  /*9730*/  @!P5 IMAD R9, R44, R164, R169 ;  /* 0x000000a42c09d224 */ /* 0x001fe200078e02a9 */
[----:B------:R-:W-:Y:S04]  /*9740*/  BSSY B1, `(.L_x_229) ;  /* 0x0000006000017945 */ /* 0x000fe80003800000 */
[----:B------:R0:W-:Y:S01]  /*9750*/  @!P5 STG.E.U8 desc[UR38][R6.64+0x28], R9 ;  /* 0x000028090600d986 */ /* 0x0001e2000c101126 */
[----:B------:R-:W-:Y:S05]  /*9760*/  @P1 BRA `(.L_x_230) ;  /* 0x00000000000c1947 */ /* 0x000fea0003800000 */
[----:B------:R-:W5:Y:S02]  /*9770*/  LDG.E.U8 R165, desc[UR38][R4.64+0x29] ;  /* 0x0000292604a57981 */ /* 0x000f64000c1e1100 */
[----:B-----5:R-:W-:-:S05]  /*9780*/  PRMT R0, R165, 0x8880, RZ ;  /* 0x00008880a5007816 */ /* 0x020fca00000000ff */
[----:B------:R-:W-:-:S07]  /*9790*/  IMAD R169, R0, R153, RZ ;  /* 0x0000009900a97224 */ /* 0x000fce00078e02ff */
.L_x_230:
[----:B------:R-:W-:Y:S05]  /*97a0*/  BSYNC B1 ;  /* 0x0000000000017941 */ /* 0x000fea0003800000 */
.L_x_229:
        /* <DEDUP_REMOVED lines=11> */
.L_x_232:
[----:B------:R-:W-:Y:S05]  /*9860*/  BSYNC B1 ;  /* 0x0000000000017941 */ /* 0x000fea0003800000 */
.L_x_231:
[----:B0-----:R-:W-:Y:S01]  /*9870*/  @!P4 IMAD R9, R46, R164, R169 ;  /* 0x000000a42e09c224 */ /* 0x001fe200078e02a9 */
[----:B------:R-:W-:Y:S04]  /*9880*/  BSSY B1, `(.L_x_233) ;  /* 0x0000006000017945 */ /* 0x000fe80003800000 */
[----:B------:R0:W-:Y:S01]  /*9890*/  @!P4 STG.E.U8 desc[UR38][R10.64+0x28], R9 ;  /* 0x000028090a00c986 */ /* 0x0001e2000c101126 */
[----:B------:R-:W-:Y:S05]  /*98a0*/  @P3 BRA `(.L_x_234) ;  /* 0x00000000000c3947 */ /* 0x000fea0003800000 */
[----:B------:R-:W5:Y:S02]  /*98b0*/  LDG.E.U8 R165, desc[UR38][R12.64+0x29] ;  /* 0x000029260ca57981 */ /* 0x000f64000c1e1100 */
[----:B-----5:R-:W-:-:S05]  /*98c0*/  PRMT R0, R165, 0x8880, RZ ;  /* 0x00008880a5007816 */ /* 0x020fca00000000ff */
[----:B------:R-:W-:-:S07]  /*98d0*/  IMAD R169, R0, R153, RZ ;  /* 0x0000009900a97224 */ /* 0x000fce00078e02ff */
.L_x_234:
[----:B------:R-:W-:Y:S05]  /*98e0*/  BSYNC B1 ;  /* 0x0000000000017941 */ /* 0x000fea0003800000 */
.L_x_233:
[----:B------:R-:W-:Y:S01]  /*98f0*/  @!P3 IMAD R47, R47, R164, R169 ;  /* 0x000000a42f2fb224 */ /* 0x000fe200078e02a9 */
[----:B------:R-:W-:Y:S04]  /*9900*/  BSSY B1, `(.L_x_235) ;  /* 0x0000006000017945 */ /* 0x000fe80003800000 */
[----:B------:R0:W-:Y:S01]  /*9910*/  @!P3 STG.E.U8 desc[UR38][R10.64+0x29], R47 ;  /* 0x0000292f0a00b986 */ /* 0x0001e2000c101126 */
[----:B------:R-:W-:Y:S05]  /*9920*/  @P5 BRA `(.L_x_236) ;  /* 0x00000000000c5947 */ /* 0x000fea0003800000 */
[----:B------:R-:W5:Y:S02]  /*9930*/  LDG.E.U8 R165, desc[UR38][R4.64+0x30] ;  /* 0x0000302604a57981 */ /* 0x000f64000c1e1100 */
[----:B-----5:R-:W-:-:S05]  /*9940*/  PRMT R0, R165, 0x8880, RZ ;  /* 0x00008880a5007816 */ /* 0x020fca00000000ff */
[----:B------:R-:W-:-:S07]  /*9950*/  IMAD R169, R0, R153, RZ ;  /* 0x0000009900a97224 */ /* 0x000fce00078e02ff */
.L_x_236:
[----:B------:R-:W-:Y:S05]  /*9960*/  BSYNC B1 ;  /* 0x0000000000017941 */ /* 0x000fea0003800000 */
.L_x_235:
[----:B0-----:R-:W-:Y:S01]  /*9970*/  @!P5 IMAD R9, R48, R164, R169 ;  /* 0x000000a43009d224 */ /* 0x001fe200078e02a9 */
[----:B------:R-:W-:Y:S04]  /*9980*/  BSSY B1, `(.L_x_237) ;  /* 0x0000006000017945 */ /* 0x000fe80003800000 */
[----:B------:R0:W-:Y:S01]  /*9990*/  @!P5 STG.E.U8 desc[UR38][R6.64+0x30], R9 ;  /* 0x000030090600d986 */ /* 0x0001e2000c101126 */
[----:B------:R-:W-:Y:S05]  /*99a0*/  @P1 BRA `(.L_x_238) ;  /* 0x00000000000c1947 */ /* 0x000fea0003800000 */
[----:B------:R-:W5:Y:S02]  /*99b0*/  LDG.E.U8 R165, desc[UR38][R4.64+0x31] ;  /* 0x0000312604a57981 */ /* 0x000f64000c1e1100 */
[----:B-----5:R-:W-:-:S05]  /*99c0*/  PRMT R0, R165, 0x8880, RZ ;  /* 0x00008880a5007816 */ /* 0x020fca00000000ff */
[----:B------:R-:W-:-:S07]  /*99d0*/  IMAD R169, R0, R153, RZ ;  /* 0x0000009900a97224 */ /* 0x000fce00078e02ff */
.L_x_238:
[----:B------:R-:W-:Y:S05]  /*99e0*/  BSYNC B1 ;  /* 0x0000000000017941 */ /* 0x000fea0003800000 */
.L_x_237:
        /* <DEDUP_REMOVED lines=11> */
.L_x_240:
[----:B------:R-:W-:Y:S05]  /*9aa0*/  BSYNC B1 ;  /* 0x0000000000017941 */ /* 0x000fea0003800000 */
.L_x_239:
[----:B0-----:R-:W-:Y:S01]  /*9ab0*/  @!P4 IMAD R9, R50, R164, R169 ;  /* 0x000000a43209c224 */ /* 0x001fe200078e02a9 */
[----:B------:R-:W-:Y:S04]  /*9ac0*/  BSSY B1, `(.L_x_241) ;  /* 0x0000006000017945 */ /* 0x000fe80003800000 */
[----:B------:R0:W-:Y:S01]  /*9ad0*/  @!P4 STG.E.U8 desc[UR38][R10.64+0x30], R9 ;  /* 0x000030090a00c986 */ /* 0x0001e2000c101126 */
[----:B------:R-:W-:Y:S05]  /*9ae0*/  @P3 BRA `(.L_x_242) ;  /* 0x00000000000c3947 */ /* 0x000fea0003800000 */
[----:B------:R-:W5:Y:S02]  /*9af0*/  LDG.E.U8 R165, desc[UR38][R12.64+0x31] ;  /* 0x000031260ca57981 */ /* 0x000f64000c1e1100 */
[----:B-----5:R-:W-:-:S05]  /*9b00*/  PRMT R0, R165, 0x8880, RZ ;  /* 0x00008880a5007816 */ /* 0x020fca00000000ff */
[----:B------:R-:W-:-:S07]  /*9b10*/  IMAD R169, R0, R153, RZ ;  /* 0x0000009900a97224 */ /* 0x000fce00078e02ff */
.L_x_242:
[----:B------:R-:W-:Y:S05]  /*9b20*/  BSYNC B1 ;  /* 0x0000000000017941 */ /* 0x000fea0003800000 */
.L_x_241:
[----:B------:R-:W-:Y:S01]  /*9b30*/  @!P3 IMAD R51, R51, R164, R169 ;  /* 0x000000a43333b224 */ /* 0x000fe200078e02a9 */
[----:B------:R-:W-:Y:S04]  /*9b40*/  BSSY B1, `(.L_x_243) ;  /* 0x0000006000017945 */ /* 0x000fe80003800000 */
[----:B------:R0:W-:Y:S01]  /*9b50*/  @!P3 STG.E.U8 desc[UR38][R10.64+0x31], R51 ;  /* 0x000031330a00b986 */ /* 0x0001e2000c101126 */
[----:B------:R-:W-:Y:S05]  /*9b60*/  @P5 BRA `(.L_x_244) ;  /* 0x00000000000c5947 */ /* 0x000fea0003800000 */
[----:B------:R-:W5:Y:S02]  /*9b70*/  LDG.E.U8 R165, desc[UR38][R4.64+0x38] ;  /* 0x0000382604a57981 */ /* 0x000f64000c1e1100 */
[----:B-----5:R-:W-:-:S05]  /*9b80*/  PRMT R0, R165, 0x8880, RZ ;  /* 0x00008880a5007816 */ /* 0x020fca00000000ff */
[----:B------:R-:W-:-:S07]  /*9b90*/  IMAD R169, R0, R153, RZ ;  /* 0x0000009900a97224 */ /* 0x000fce00078e02ff */
.L_x_244:
[----:B------:R-:W-:Y:S05]  /*9ba0*/  BSYNC B1 ;  /* 0x0000000000017941 */ /* 0x000fea0003800000 */
.L_x_243:
[----:B0-----:R-:W-:Y:S01]  /*9bb0*/  @!P5 IMAD R9, R52, R164, R169 ;  /* 0x000000a43409d224 */ /* 0x001fe200078e02a9 */
[----:B------:R-:W-:Y:S04]  /*9bc0*/  BSSY B1, `(.L_x_245) ;  /* 0x0000006000017945 */ /* 0x000fe80003800000 */
[----:B------:R0:W-:Y:S01]  /*9bd0*/  @!P5 STG.E.U8 desc[UR38][R6.64+0x38], R9 ;  /* 0x000038090600d986 */ /* 0x0001e2000c101126 */
[----:B------:R-:W-:Y:S05]  /*9be0*/  @P1 BRA `(.L_x_246) ;  /* 0x00000000000c1947 */ /* 0x000fea0003800000 */
[----:B------:R-:W5:Y:S02]  /*9bf0*/  LDG.E.U8 R165, desc[UR38][R4.64+0x39] ;  /* 0x0000392604a57981 */ /* 0x000f64000c1e1100 */
[----:B-----5:R-:W-:-:S05]  /*9c00*/  PRMT R0, R165, 0x8880, RZ ;  /* 0x00008880a5007816 */ /* 0x020fca00000000ff */
[----:B------:R-:W-:-:S07]  /*9c10*/  IMAD R169, R0, R153, RZ ;  /* 0x0000009900a97224 */ /* 0x000fce00078e02ff */
.L_x_246:
[----:B------:R-:W-:Y:S05]  /*9c20*/  BSYNC B1 ;  /* 0x0000000000017941 */ /* 0x000fea0003800000 */
.L_x_245:
        /* <DEDUP_REMOVED lines=11> */
.L_x_248:
[----:B------:R-:W-:Y:S05]  /*9ce0*/  BSYNC B1 ;  /* 0x0000000000017941 */ /* 0x000fea0003800000 */
.L_x_247:
[----:B0-----:R-:W-:Y:S01]  /*9cf0*/  @!P4 IMAD R9, R54, R164, R169 ;  /* 0x000000a43609c224 */ /* 0x001fe200078e02a9 */
[----:B------:R-:W-:Y:S04]  /*9d00*/  BSSY B1, `(.L_x_249) ;  /* 0x0000006000017945 */ /* 0x000fe80003800000 */
[----:B------:R0:W-:Y:S01]  /*9d10*/  @!P4 STG.E.U8 desc[UR38][R10.64+0x38], R9 ;  /* 0x000038090a00c986 */ /* 0x0001e2000c101126 */
[----:B------:R-:W-:Y:S05]  /*9d20*/  @P3 BRA `(.L_x_250) ;  /* 0x00000000000c3947 */ /* 0x000fea0003800000 */
[----:B------:R-:W5:Y:S02]  /*9d30*/  LDG.E.U8 R165, desc[UR38][R12.64+0x39] ;  /* 0x000039260ca57981 */ /* 0x000f64000c1e1100 */
[----:B-----5:R-:W-:-:S05]  /*9d40*/  PRMT R0, R165, 0x8880, RZ ;  /* 0x00008880a5007816 */ /* 0x020fca00000000ff */
[----:B------:R-:W-:-:S07]  /*9d50*/  IMAD R169, R0, R153, RZ ;  /* 0x0000009900a97224 */ /* 0x000fce00078e02ff */
.L_x_250:
[----:B------:R-:W-:Y:S05]  /*9d60*/  BSYNC B1 ;  /* 0x0000000000017941 */ /* 0x000fea0003800000 */
.L_x_249:
[----:B------:R-:W-:Y:S01]  /*9d70*/  @!P3 IMAD R55, R55, R164, R169 ;  /* 0x000000a43737b224 */ /* 0x000fe200078e02a9 */
[----:B------:R-:W-:Y:S04]  /*9d80*/  BSSY B1, `(.L_x_251) ;  /* 0x0000006000017945 */ /* 0x000fe80003800000 */
[----:B------:R0:W-:Y:S01]  /*9d90*/  @!P3 STG.E.U8 desc[UR38][R10.64+0x39], R55 ;  /* 0x000039370a00b986 */ /* 0x0001e2000c101126 */
[----:B------:R-:W-:Y:S05]  /*9da0*/  @P5 BRA `(.L_x_252) ;  /* 0x00000000000c5947 */ /* 0x000fea0003800000 */
[----:B------:R-:W5:Y:S02]  /*9db0*/  LDG.E.U8 R165, desc[UR38][R4.64+0x40] ;  /* 0x0000402604a57981 */ /* 0x000f64000c1e1100 */
[----:B-----5:R-:W-:-:S05]  /*9dc0*/  PRMT R0, R165, 0x8880, RZ ;  /* 0x00008880a5007816 */ /* 0x020fca00000000ff */
[----:B------:R-:W-:-:S07]  /*9dd0*/  IMAD R169, R0, R153, RZ ;  /* 0x0000009900a97224 */ /* 0x000fce00078e02ff */
.L_x_252:
[----:B------:R-:W-:Y:S05]  /*9de0*/  BSYNC B1 ;  /* 0x0000000000017941 */ /* 0x000fea0003800000 */
.L_x_251:
[----:B0-----:R-:W-:Y:S01]  /*9df0*/  @!P5 IMAD R9, R56, R164, R169 ;  /* 0x000000a43809d224 */ /* 0x001fe200078e02a9 */
[----:B------:R-:W-:Y:S04]  /*9e00*/  BSSY B1, `(.L_x_253) ;  /* 0x0000006000017945 */ /* 0x000fe80003800000 */
[----:B------:R0:W-:Y:S01]  /*9e10*/  @!P5 STG.E.U8 desc[UR38][R6.64+0x40], R9 ;  /* 0x000040090600d986 */ /* 0x0001e2000c101126 */
[----:B------:R-:W-:Y:S05]  /*9e20*/  @P1 BRA `(.L_x_254) ;  /* 0x00000000000c1947 */ /* 0x000fea0003800000 */
[----:B------:R-:W5:Y:S02]  /*9e30*/  LDG.E.U8 R165, desc[UR38][R4.64+0x41] ;  /* 0x0000412604a57981 */ /* 0x000f64000c1e1100 */
[----:B-----5:R-:W-:-:S05]  /*9e40*/  PRMT R0, R165, 0x8880, RZ ;  /* 0x00008880a5007816 */ /* 0x020fca00000000ff */
[----:B------:R-:W-:-:S07]  /*9e50*/  IMAD R169, R0, R153, RZ ;  /* 0x0000009900a97224 */ /* 0x000fce00078e02ff */
.L_x_254:
[----:B------:R-:W-:Y:S05]  /*9e60*/  BSYNC B1 ;  /* 0x0000000000017941 */ /* 0x000fea0003800000 */
.L_x_253:
        /* <DEDUP_REMOVED lines=11> */
.L_x_256:
[----:B------:R-:W-:Y:S05]  /*9f20*/  BSYNC B1 ;  /* 0x0000000000017941 */ /* 0x000fea0003800000 */
.L_x_255:
[----:B0-----:R-:W-:Y:S01]  /*9f30*/  @!P4 IMAD R9, R58, R164, R169 ;  /* 0x000000a43a09c224 */ /* 0x001fe200078e02a9 */
[----:B------:R-:W-:Y:S04]  /*9f40*/  BSSY B1, `(.L_x_257) ;  /* 0x0000006000017945 */ /* 0x000fe80003800000 */
[----:B------:R0:W-:Y:S01]  /*9f50*/  @!P4 STG.E.U8 desc[UR38][R10.64+0x40], R9 ;  /* 0x000040090a00c986 */ /* 0x0001e2000c101126 */
[----:B------:R-:W-:Y:S05]  /*9f60*/  @P3 BRA `(.L_x_258) ;  /* 0x00000000000c3947 */ /* 0x000fea0003800000 */
[----:B------:R-:W5:Y:S02]  /*9f70*/  LDG.E.U8 R165, desc[UR38][R12.64+0x41] ;  /* 0x000041260ca57981 */ /* 0x000f64000c1e1100 */
[----:B-----5:R-:W-:-:S05]  /*9f80*/  PRMT R0, R165, 0x8880, RZ ;  /* 0x00008880a5007816 */ /* 0x020fca00000000ff */
[----:B------:R-:W-:-:S07]  /*9f90*/  IMAD R169, R0, R153, RZ ;  /* 0x0000009900a97224 */ /* 0x000fce00078e02ff */
.L_x_258:
[----:B------:R-:W-:Y:S05]  /*9fa0*/  BSYNC B1 ;  /* 0x0000000000017941 */ /* 0x000fea0003800000 */
.L_x_257:
[----:B------:R-:W-:Y:S01]  /*9fb0*/  @!P3 IMAD R59, R59, R164, R169 ;  /* 0x000000a43b3bb224 */ /* 0x000fe200078e02a9 */
[----:B------:R-:W-:Y:S04]  /*9fc0*/  BSSY B1, `(.L_x_259) ;  /* 0x0000006000017945 */ /* 0x000fe80003800000 */
[----:B------:R0:W-:Y:S01]  /*9fd0*/  @!P3 STG.E.U8 desc[UR38][R10.64+0x41], R59 ;  /* 0x0000413b0a00b986 */ /* 0x0001e2000c101126 */
[----:B------:R-:W-:Y:S05]  /*9fe0*/  @P5 BRA `(.L_x_260) ;  /* 0x00000000000c5947 */ /* 0x000fea0003800000 */
[----:B------:R-:W5:Y:S02]  /*9ff0*/  LDG.E.U8 R165, desc[UR38][R4.64+0x48] ;  /* 0x0000482604a57981 */ /* 0x000f64000c1e1100 */
[----:B-----5:R-:W-:-:S05]  /*a000*/  PRMT R0, R165, 0x8880, RZ ;  /* 0x00008880a5007816 */ /* 0x020fca00000000ff */
[----:B------:R-:W-:-:S07]  /*a010*/  IMAD R169, R0, R153, RZ ;  /* 0x0000009900a97224 */ /* 0x000fce00078e02ff */
.L_x_260:
[----:B------:R-:W-:Y:S05]  /*a020*/  BSYNC B1 ;  /* 0x0000000000017941 */ /* 0x000fea0003800000 */
.L_x_259:
[----:B0-----:R-:W-:Y:S01]  /*a030*/  @!P5 IMAD R9, R60, R164, R169 ;  /* 0x000000a43c09d224 */ /* 0x001fe200078e02a9 */
[----:B------:R-:W-:Y:S04]  /*a040*/  BSSY B1, `(.L_x_261) ;  /* 0x0000006000017945 */ /* 0x000fe80003800000 */
[----:B------:R0:W-:Y:S01]  /*a050*/  @!P5 STG.E.U8 desc[UR38][R6.64+0x48], R9 ;  /* 0x000048090600d986 */ /* 0x0001e2000c101126 */
[----:B------:R-:W-:Y:S05]  /*a060*/  @P1 BRA `(.L_x_262) ;  /* 0x00000000000c1947 */ /* 0x000fea0003800000 */
[----:B------:R-:W5:Y:S02]  /*a070*/  LDG.E.U8 R165, desc[UR38][R4.64+0x49] ;  /* 0x0000492604a57981 */ /* 0x000f64000c1e1100 */
[----:B-----5:R-:W-:-:S05]  /*a080*/  PRMT R0, R165, 0x8880, RZ ;  /* 0x00008880a5007816 */ /* 0x020fca00000000ff */
[----:B------:R-:W-:-:S07]  /*a090*/  IMAD R169, R0, R153, RZ ;  /* 0x0000009900a97224 */ /* 0x000fce00078e02ff */
.L_x_262:
[----:B------:R-:W-:Y:S05]  /*a0a0*/  BSYNC B1 ;  /* 0x0000000000017941 */ /* 0x000fea0003800000 */
.L_x_261:
        /* <DEDUP_REMOVED lines=11> */
.L_x_264:
[----:B------:R-:W-:Y:S05]  /*a160*/  BSYNC B1 ;  /* 0x0000000000017941 */ /* 0x000fea0003800000 */
.L_x_263:
[----:B0-----:R-:W-:Y:S01]  /*a170*/  @!P4 IMAD R9, R62, R164, R169 ;  /* 0x000000a43e09c224 */ /* 0x001fe200078e02a9 */
[----:B------:R-:W-:Y:S04]  /*a180*/  BSSY B1, `(.L_x_265) ;  /* 0x0000006000017945 */ /* 0x000fe80003800000 */
[----:B------:R0:W-:Y:S01]  /*a190*/  @!P4 STG.E.U8 desc[UR38][R10.64+0x48], R9 ;  /* 0x000048090a00c986 */ /* 0x0001e2000c101126 */
[----:B------:R-:W-:Y:S05]  /*a1a0*/  @P3 BRA `(.L_x_266) ;  /* 0x00000000000c3947 */ /* 0x000fea0003800000 */
[----:B------:R-:W5:Y:S02]  /*a1b0*/  LDG.E.U8 R165, desc[UR38][R12.64+0x49] ;  /* 0x000049260ca57981 */ /* 0x000f64000c1e1100 */
[----:B-----5:R-:W-:-:S05]  /*a1c0*/  PRMT R0, R165, 0x8880, RZ ;  /* 0x00008880a5007816 */ /* 0x020fca00000000ff */
[----:B------:R-:W-:-:S07]  /*a1d0*/  IMAD R169, R0, R153, RZ ;  /* 0x0000009900a97224 */ /* 0x000fce00078e02ff */
.L_x_266:
[----:B------:R-:W-:Y:S05]  /*a1e0*/  BSYNC B1 ;  /* 0x0000000000017941 */ /* 0x000fea0003800000 */
.L_x_265:
[----:B------:R-:W-:Y:S01]  /*a1f0*/  @!P3 IMAD R63, R63, R164, R169 ;  /* 0x000000a43f3fb224 */ /* 0x000fe200078e02a9 */
[----:B------:R-:W-:Y:S04]  /*a200*/  BSSY B1, `(.L_x_267) ;  /* 0x0000006000017945 */ /* 0x000fe80003800000 */
[----:B------:R0:W-:Y:S01]  /*a210*/  @!P3 STG.E.U8 desc[UR38][R10.64+0x49], R63 ;  /* 0x0000493f0a00b986 */ /* 0x0001e2000c101126 */
[----:B------:R-:W-:Y:S05]  /*a220*/  @P5 BRA `(.L_x_268) ;  /* 0x00000000000c5947 */ /* 0x000fea0003800000 */
[----:B------:R-:W5:Y:S02]  /*a230*/  LDG.E.U8 R165, desc[UR38][R4.64+0x50] ;  /* 0x0000502604a57981 */ /* 0x000f64000c1e1100 */
[----:B-----5:R-:W-:-:S05]  /*a240*/  PRMT R0, R165, 0x8880, RZ ;  /* 0x00008880a5007816 */ /* 0x020fca00000000ff */
[----:B------:R-:W-:-:S07]  /*a250*/  IMAD R169, R0, R153, RZ ;  /* 0x0000009900a97224 */ /* 0x000fce00078e02ff */
.L_x_268:
[----:B------:R-:W-:Y:S05]  /*a260*/  BSYNC B1 ;  /* 0x0000000000017941 */ /* 0x000fea0003800000 */
.L_x_267:
[----:B0-----:R-:W-:Y:S01]  /*a270*/  @!P5 IMAD R9, R64, R164, R169 ;  /* 0x000000a44009d224 */ /* 0x001fe200078e02a9 */
[----:B------:R-:W-:Y:S04]  /*a280*/  BSSY B1, `(.L_x_269) ;  /* 0x0000006000017945 */ /* 0x000fe80003800000 */
[----:B------:R0:W-:Y:S01]  /*a290*/  @!P5 STG.E.U8 desc[UR38][R6.64+0x50], R9 ;  /* 0x000050090600d986 */ /* 0x0001e2000c101126 */
[----:B------:R-:W-:Y:S05]  /*a2a0*/  @P1 BRA `(.L_x_270) ;  /* 0x00000000000c1947 */ /* 0x000fea0003800000 */
[----:B------:R-:W5:Y:S02]  /*a2b0*/  LDG.E.U8 R165, desc[UR38][R4.64+0x51] ;  /* 0x0000512604a57981 */ /* 0x000f64000c1e1100 */
[----:B-----5:R-:W-:-:S05]  /*a2c0*/  PRMT R0, R165, 0x8880, RZ ;  /* 0x00008880a5007816 */ /* 0x020fca00000000ff */
[----:B------:R-:W-:-:S07]  /*a2d0*/  IMAD R169, R0, R153, RZ ;  /* 0x0000009900a97224 */ /* 0x000fce00078e02ff */
.L_x_270:
[----:B------:R-:W-:Y:S05]  /*a2e0*/  BSYNC B1 ;  /* 0x0000000000017941 */ /* 0x000fea0003800000 */
.L_x_269:
        /* <DEDUP_REMOVED lines=11> */
.L_x_272:
[----:B------:R-:W-:Y:S05]  /*a3a0*/  BSYNC B1 ;  /* 0x0000000000017941 */ /* 0x000fea0003800000 */
.L_x_271:
[----:B0-----:R-:W-:Y:S01]  /*a3b0*/  @!P4 IMAD R9, R66, R164, R169 ;  /* 0x000000a44209c224 */ /* 0x001fe200078e02a9 */
[----:B------:R-:W-:Y:S04]  /*a3c0*/  BSSY B1, `(.L_x_273) ;  /* 0x0000006000017945 */ /* 0x000fe80003800000 */
[----:B------:R0:W-:Y:S01]  /*a3d0*/  @!P4 STG.E.U8 desc[UR38][R10.64+0x50], R9 ;  /* 0x000050090a00c986 */ /* 0x0001e2000c101126 */
[----:B------:R-:W-:Y:S05]  /*a3e0*/  @P3 BRA `(.L_x_274) ;  /* 0x00000000000c3947 */ /* 0x000fea0003800000 */
[----:B------:R-:W5:Y:S02]  /*a3f0*/  LDG.E.U8 R165, desc[UR38][R12.64+0x51] ;  /* 0x000051260ca57981 */ /* 0x000f64000c1e1100 */
[----:B-----5:R-:W-:-:S05]  /*a400*/  PRMT R0, R165, 0x8880, RZ ;  /* 0x00008880a5007816 */ /* 0x020fca00000000ff */
[----:B------:R-:W-:-:S07]  /*a410*/  IMAD R169, R0, R153, RZ ;  /* 0x0000009900a97224 */ /* 0x000fce00078e02ff */
.L_x_274:
[----:B------:R-:W-:Y:S05]  /*a420*/  BSYNC B1 ;  /* 0x0000000000017941 */ /* 0x000fea0003800000 */
.L_x_273:
[----:B------:R-:W-:Y:S01]  /*a430*/  @!P3 IMAD R67, R67, R164, R169 ;  /* 0x000000a44343b224 */ /* 0x000fe200078e02a9 */
[----:B------:R-:W-:Y:S04]  /*a440*/  BSSY B1, `(.L_x_275) ;  /* 0x0000006000017945 */ /* 0x000fe80003800000 */
[----:B------:R0:W-:Y:S01]  /*a450*/  @!P3 STG.E.U8 desc[UR38][R10.64+0x51], R67 ;  /* 0x000051430a00b986 */ /* 0x0001e2000c101126 */
[----:B------:R-:W-:Y:S05]  /*a460*/  @P5 BRA `(.L_x_276) ;  /* 0x00000000000c5947 */ /* 0x000fea0003800000 */
[----:B------:R-:W5:Y:S02]  /*a470*/  LDG.E.U8 R165, desc[UR38][R4.64+0x58] ;  /* 0x0000582604a57981 */ /* 0x000f64000c1e1100 */
[----:B-----5:R-:W-:-:S05]  /*a480*/  PRMT R0, R165, 0x8880, RZ ;  /* 0x00008880a5007816 */ /* 0x020fca00000000ff */
[----:B------:R-:W-:-:S07]  /*a490*/  IMAD R169, R0, R153, RZ ;  /* 0x0000009900a97224 */ /* 0x000fce00078e02ff */
.L_x_276:
[----:B------:R-:W-:Y:S05]  /*a4a0*/  BSYNC B1 ;  /* 0x0000000000017941 */ /* 0x000fea0003800000 */
.L_x_275:
[----:B0-----:R-:W-:Y:S01]  /*a4b0*/  @!P5 IMAD R9, R68, R164, R169 ;  /* 0x000000a44409d224 */ /* 0x001fe200078e02a9 */
[----:B------:R-:W-:Y:S04]  /*a4c0*/  BSSY B1, `(.L_x_277) ;  /* 0x0000006000017945 */ /* 0x000fe80003800000 */
[----:B------:R0:W-:Y:S01]  /*a4d0*/  @!P5 STG.E.U8 desc[UR38][R6.64+0x58], R9 ;  /* 0x000058090600d986 */ /* 0x0001e2000c101126 */
[----:B------:R-:W-:Y:S05]  /*a4e0*/  @P1 BRA `(.L_x_278) ;  /* 0x00000000000c1947 */ /* 0x000fea0003800000 */
[----:B------:R-:W5:Y:S02]  /*a4f0*/  LDG.E.U8 R165, desc[UR38][R4.64+0x59] ;  /* 0x0000592604a57981 */ /* 0x000f64000c1e1100 */
[----:B-----5:R-:W-:-:S05]  /*a500*/  PRMT R0, R165, 0x8880, RZ ;  /* 0x00008880a5007816 */ /* 0x020fca00000000ff */
[----:B------:R-:W-:-:S07]  /*a510*/  IMAD R169, R0, R153, RZ ;  /* 0x0000009900a97224 */ /* 0x000fce00078e02ff */
.L_x_278:
[----:B------:R-:W-:Y:S05]  /*a520*/  BSYNC B1 ;  /* 0x0000000000017941 */ /* 0x000fea0003800000 */
.L_x_277:
        /* <DEDUP_REMOVED lines=11> */
.L_x_280:
[----:B------:R-:W-:Y:S05]  /*a5e0*/  BSYNC B1 ;  /* 0x0000000000017941 */ /* 0x000fea0003800000 */
.L_x_279:
[----:B0-----:R-:W-:Y:S01]  /*a5f0*/  @!P4 IMAD R9, R70, R164, R169 ;  /* 0x000000a44609c224 */ /* 0x001fe200078e02a9 */
[----:B------:R-:W-:Y:S04]  /*a600*/  BSSY B1, `(.L_x_281) ;  /* 0x0000006000017945 */ /* 0x000fe80003800000 */
[----:B------:R0:W-:Y:S01]  /*a610*/  @!P4 STG.E.U8 desc[UR38][R10.64+0x58], R9 ;  /* 0x000058090a00c986 */ /* 0x0001e2000c101126 */
[----:B------:R-:W-:Y:S05]  /*a620*/  @P3 BRA `(.L_x_282) ;  /* 0x00000000000c3947 */ /* 0x000fea0003800000 */
[----:B------:R-:W5:Y:S02]  /*a630*/  LDG.E.U8 R165, desc[UR38][R12.64+0x59] ;  /* 0x000059260ca57981 */ /* 0x000f64000c1e1100 */
[----:B-----5:R-:W-:-:S05]  /*a640*/  PRMT R0, R165, 0x8880, RZ ;  /* 0x00008880a5007816 */ /* 0x020fca00000000ff */
[----:B------:R-:W-:-:S07]  /*a650*/  IMAD R169, R0, R153, RZ ;  /* 0x0000009900a97224 */ /* 0x000fce00078e02ff */
.L_x_282:
[----:B------:R-:W-:Y:S05]  /*a660*/  BSYNC B1 ;  /* 0x0000000000017941 */ /* 0x000fea0003800000 */
.L_x_281:
[----:B------:R-:W-:Y:S01]  /*a670*/  @!P3 IMAD R71, R71, R164, R169 ;  /* 0x000000a44747b224 */ /* 0x000fe200078e02a9 */
[----:B------:R-:W-:Y:S04]  /*a680*/  BSSY B1, `(.L_x_283) ;  /* 0x0000006000017945 */ /* 0x000fe80003800000 */
[----:B------:R0:W-:Y:S01]  /*a690*/  @!P3 STG.E.U8 desc[UR38][R10.64+0x59], R71 ;  /* 0x000059470a00b986 */ /* 0x0001e2000c101126 */
[----:B------:R-:W-:Y:S05]  /*a6a0*/  @P5 BRA `(.L_x_284) ;  /* 0x00000000000c5947 */ /* 0x000fea0003800000 */
[----:B------:R-:W5:Y:S02]  /*a6b0*/  LDG.E.U8 R165, desc[UR38][R4.64+0x60] ;  /* 0x0000602604a57981 */ /* 0x000f64000c1e1100 */
[----:B-----5:R-:W-:-:S05]  /*a6c0*/  PRMT R0, R165, 0x8880, RZ ;  /* 0x00008880a5007816 */ /* 0x020fca00000000ff */
[----:B------:R-:W-:-:S07]  /*a6d0*/  IMAD R169, R0, R153, RZ ;  /* 0x0000009900a97224 */ /* 0x000fce00078e02ff */
.L_x_284:
[----:B------:R-:W-:Y:S05]  /*a6e0*/  BSYNC B1 ;  /* 0x0000000000017941 */ /* 0x000fea0003800000 */
.L_x_283:
[----:B0-----:R-:W-:Y:S01]  /*a6f0*/  @!P5 IMAD R9, R72, R164, R169 ;  /* 0x000000a44809d224 */ /* 0x001fe200078e02a9 */
[----:B------:R-:W-:Y:S04]  /*a700*/  BSSY B1, `(.L_x_285) ;  /* 0x0000006000017945 */ /* 0x000fe80003800000 */
[----:B------:R0:W-:Y:S01]  /*a710*/  @!P5 STG.E.U8 desc[UR38][R6.64+0x60], R9 ;  /* 0x000060090600d986 */ /* 0x0001e2000c101126 */
[----:B------:R-:W-:Y:S05]  /*a720*/  @P1 BRA `(.L_x_286) ;  /* 0x00000000000c1947 */ /* 0x000fea0003800000 */
[----:B------:R-:W5:Y:S02]  /*a730*/  LDG.E.U8 R165, desc[UR38][R4.64+0x61] ;  /* 0x0000612604a57981 */ /* 0x000f64000c1e1100 */
[----:B-----5:R-:W-:-:S05]  /*a740*/  PRMT R0, R165, 0x8880, RZ ;  /* 0x00008880a5007816 */ /* 0x020fca00000000ff */
[----:B------:R-:W-:-:S07]  /*a750*/  IMAD R169, R0, R153, RZ ;  /* 0x0000009900a97224 */ /* 0x000fce00078e02ff */
.L_x_286:
[----:B------:R-:W-:Y:S05]  /*a760*/  BSYNC B1 ;  /* 0x0000000000017941 */ /* 0x000fea0003800000 */
.L_x_285:
        /* <DEDUP_REMOVED lines=11> */
.L_x_288:
[----:B------:R-:W-:Y:S05]  /*a820*/  BSYNC B1 ;  /* 0x0000000000017941 */ /* 0x000fea0003800000 */
.L_x_287:
[----:B0-----:R-:W-:Y:S01]  /*a830*/  @!P4 IMAD R9, R74, R164, R169 ;  /* 0x000000a44a09c224 */ /* 0x001fe200078e02a9 */
[----:B------:R-:W-:Y:S04]  /*a840*/  BSSY B1, `(.L_x_289) ;  /* 0x0000006000017945 */ /* 0x000fe80003800000 */
[----:B------:R0:W-:Y:S01]  /*a850*/  @!P4 STG.E.U8 desc[UR38][R10.64+0x60], R9 ;  /* 0x000060090a00c986 */ /* 0x0001e2000c101126 */
[----:B------:R-:W-:Y:S05]  /*a860*/  @P3 BRA `(.L_x_290) ;  /* 0x00000000000c3947 */ /* 0x000fea0003800000 */
[----:B------:R-:W5:Y:S02]  /*a870*/  LDG.E.U8 R165, desc[UR38][R12.64+0x61] ;  /* 0x000061260ca57981 */ /* 0x000f64000c1e1100 */
[----:B-----5:R-:W-:-:S05]  /*a880*/  PRMT R0, R165, 0x8880, RZ ;  /* 0x00008880a5007816 */ /* 0x020fca00000000ff */
[----:B------:R-:W-:-:S07]  /*a890*/  IMAD R169, R0, R153, RZ ;  /* 0x0000009900a97224 */ /* 0x000fce00078e02ff */
.L_x_290:
[----:B------:R-:W-:Y:S05]  /*a8a0*/  BSYNC B1 ;  /* 0x0000000000017941 */ /* 0x000fea0003800000 */
.L_x_289:
[----:B------:R-:W-:Y:S01]  /*a8b0*/  @!P3 IMAD R75, R75, R164, R169 ;  /* 0x000000a44b4bb224 */ /* 0x000fe200078e02a9 */
[----:B------:R-:W-:Y:S04]  /*a8c0*/  BSSY B1, `(.L_x_291) ;  /* 0x0000006000017945 */ /* 0x000fe80003800000 */
[----:B------:R0:W-:Y:S01]  /*a8d0*/  @!P3 STG.E.U8 desc[UR38][R10.64+0x61], R75 ;  /* 0x0000614b0a00b986 */ /* 0x0001e2000c101126 */
[----:B------:R-:W-:Y:S05]  /*a8e0*/  @P5 BRA `(.L_x_292) ;  /* 0x00000000000c5947 */ /* 0x000fea0003800000 */
[----:B------:R-:W5:Y:S02]  /*a8f0*/  LDG.E.U8 R165, desc[UR38][R4.64+0x68] ;  /* 0x0000682604a57981 */ /* 0x000f64000c1e1100 */
[----:B-----5:R-:W-:-:S05]  /*a900*/  PRMT R0, R165, 0x8880, RZ ;  /* 0x00008880a5007816 */ /* 0x020fca00000000ff */
[----:B------:R-:W-:-:S07]  /*a910*/  IMAD R169, R0, R153, RZ ;  /* 0x0000009900a97224 */ /* 0x000fce00078e02ff */
.L_x_292:
[----:B------:R-:W-:Y:S05]  /*a920*/  BSYNC B1 ;  /* 0x0000000000017941 */ /* 0x000fea0003800000 */
.L_x_291:
[----:B0-----:R-:W-:Y:S01]  /*a930*/  @!P5 IMAD R9, R76, R164, R169 ;  /* 0x000000a44c09d224 */ /* 0x001fe200078e02a9 */
[----:B------:R-:W-:Y:S04]  /*a940*/  BSSY B1, `(.L_x_293) ;  /* 0x0000006000017945 */ /* 0x000fe80003800000 */
[----:B------:R0:W-:Y:S01]  /*a950*/  @!P5 STG.E.U8 desc[UR38][R6.64+0x68], R9 ;  /* 0x000068090600d986 */ /* 0x0001e2000c101126 */
[----:B------:R-:W-:Y:S05]  /*a960*/  @P1 BRA `(.L_x_294) ;  /* 0x00000000000c1947 */ /* 0x000fea0003800000 */
[----:B------:R-:W5:Y:S02]  /*a970*/  LDG.E.U8 R165, desc[UR38][R4.64+0x69] ;  /* 0x0000692604a57981 */ /* 0x000f64000c1e1100 */
[----:B-----5:R-:W-:-:S05]  /*a980*/  PRMT R0, R165, 0x8880, RZ ;  /* 0x00008880a5007816 */ /* 0x020fca00000000ff */
[----:B------:R-:W-:-:S07]  /*a990*/  IMAD R169, R0, R153, RZ ;  /* 0x0000009900a97224 */ /* 0x000fce00078e02ff */
.L_x_294:
[----:B------:R-:W-:Y:S05]  /*a9a0*/  BSYNC B1 ;  /* 0x0000000000017941 */ /* 0x000fea0003800000 */
.L_x_293:
        /* <DEDUP_REMOVED lines=11> */
.L_x_296:
[----:B------:R-:W-:Y:S05]  /*aa60*/  BSYNC B1 ;  /* 0x0000000000017941 */ /* 0x000fea0003800000 */
.L_x_295:
[----:B0-----:R-:W-:Y:S01]  /*aa70*/  @!P4 IMAD R9, R78, R164, R169 ;  /* 0x000000a44e09c224 */ /* 0x001fe200078e02a9 */
[----:B------:R-:W-:Y:S04]  /*aa80*/  BSSY B1, `(.L_x_297) ;  /* 0x0000006000017945 */ /* 0x000fe80003800000 */
[----:B------:R0:W-:Y:S01]  /*aa90*/  @!P4 STG.E.U8 desc[UR38][R10.64+0x68], R9 ;  /* 0x000068090a00c986 */ /* 0x0001e2000c101126 */
[----:B------:R-:W-:Y:S05]  /*aaa0*/  @P3 BRA `(.L_x_298) ;  /* 0x00000000000c3947 */ /* 0x000fea0003800000 */
[----:B------:R-:W5:Y:S02]  /*aab0*/  LDG.E.U8 R165, desc[UR38][R12.64+0x69] ;  /* 0x000069260ca57981 */ /* 0x000f64000c1e1100 */
[----:B-----5:R-:W-:-:S05]  /*aac0*/  PRMT R0, R165, 0x8880, RZ ;  /* 0x00008880a5007816 */ /* 0x020fca00000000ff */
[----:B------:R-:W-:-:S07]  /*aad0*/  IMAD R169, R0, R153, RZ ;  /* 0x0000009900a97224 */ /* 0x000fce00078e02ff */
.L_x_298:
[----:B------:R-:W-:Y:S05]  /*aae0*/  BSYNC B1 ;  /* 0x0000000000017941 */ /* 0x000fea0003800000 */
.L_x_297:
[----:B------:R-:W-:Y:S01]  /*aaf0*/  @!P3 IMAD R79, R79, R164, R169 ;  /* 0x000000a44f4fb224 */ /* 0x000fe200078e02a9 */
[----:B------:R-:W-:Y:S04]  /*ab00*/  BSSY B1, `(.L_x_299) ;  /* 0x0000006000017945 */ /* 0x000fe80003800000 */
[----:B------:R0:W-:Y:S01]  /*ab10*/  @!P3 STG.E.U8 desc[UR38][R10.64+0x69], R79 ;  /* 0x0000694f0a00b986 */ /* 0x0001e2000c101126 */
[----:B------:R-:W-:Y:S05]  /*ab20*/  @P5 BRA `(.L_x_300) ;  /* 0x00000000000c5947 */ /* 0x000fea0003800000 */
[----:B------:R-:W5:Y:S02]  /*ab30*/  LDG.E.U8 R165, desc[UR38][R4.64+0x70] ;  /* 0x0000702604a57981 */ /* 0x000f64000c1e1100 */
[----:B-----5:R-:W-:-:S05]  /*ab40*/  PRMT R0, R165, 0x8880, RZ ;  /* 0x00008880a5007816 */ /* 0x020fca00000000ff */
[----:B------:R-:W-:-:S07]  /*ab50*/  IMAD R169, R0, R153, RZ ;  /* 0x0000009900a97224 */ /* 0x000fce00078e02ff */
.L_x_300:
[----:B------:R-:W-:Y:S05]  /*ab60*/  BSYNC B1 ;  /* 0x0000000000017941 */ /* 0x000fea0003800000 */
.L_x_299:
[----:B0-----:R-:W-:Y:S01]  /*ab70*/  @!P5 IMAD R9, R80, R164, R169 ;  /* 0x000000a45009d224 */ /* 0x001fe200078e02a9 */
[----:B------:R-:W-:Y:S04]  /*ab80*/  BSSY B1, `(.L_x_301) ;  /* 0x0000006000017945 */ /* 0x000fe80003800000 */
[----:B------:R0:W-:Y:S01]  /*ab90*/  @!P5 STG.E.U8 desc[UR38][R6.64+0x70], R9 ;  /* 0x000070090600d986 */ /* 0x0001e2000c101126 */
[----:B------:R-:W-:Y:S05]  /*aba0*/  @P1 BRA `(.L_x_302) ;  /* 0x00000000000c1947 */ /* 0x000fea0003800000 */
[----:B------:R-:W5:Y:S02]  /*abb0*/  LDG.E.U8 R165, desc[UR38][R4.64+0x71] ;  /* 0x0000712604a57981 */ /* 0x000f64000c1e1100 */
[----:B-----5:R-:W-:-:S05]  /*abc0*/  PRMT R0, R165, 0x8880, RZ ;  /* 0x00008880a5007816 */ /* 0x020fca00000000ff */
[----:B------:R-:W-:-:S07]  /*abd0*/  IMAD R169, R0, R153, RZ ;  /* 0x0000009900a97224 */ /* 0x000fce00078e02ff */
.L_x_302:
[----:B------:R-:W-:Y:S05]  /*abe0*/  BSYNC B1 ;  /* 0x0000000000017941 */ /* 0x000fea0003800000 */
.L_x_301:
[----:B------:R-:W-:Y:S01]  /*abf0*/  ISETP.LT.OR P4, PT, R3, 0x71, !P0 ;  /* 0x000000710300780c */ /* 0x000fe20004781670 */
[----:B------:R-:W-:Y:S01]  /*ac00*/  @!P1 IMAD R81, R81, R164, R169 ;  /* 0x000000a451519224 */ /* 0x000fe200078e02a9 */
[----:B------:R-:W-:Y:S01]  /*ac10*/  BSSY B1, `(.L_x_303) ;  /* 0x000000a000017945 */ /* 0x000fe20003800000 */
[C---:B------:R-:W-:Y:S02]  /*ac20*/  ISETP.LT.OR P3, PT, R3.reuse, 0x72, !P0 ;  /* 0x000000720300780c */ /* 0x040fe40004761670 */
[C---:B------:R-:W-:Y:S01]  /*ac30*/  ISETP.LT.OR P5, PT, R3.reuse, 0x79, !P0 ;  /* 0x000000790300780c */ /* 0x040fe200047a1670 */
[----:B------:R0:W-:Y:S01]  /*ac40*/  @!P1 STG.E.U8 desc[UR38][R6.64+0x71], R81 ;  /* 0x0000715106009986 */ /* 0x0001e2000c101126 */
[C---:B------:R-:W-:Y:S02]  /*ac50*/  ISETP.LT.OR P1, PT, R3.reuse, 0x79, !P2 ;  /* 0x000000790300780c */ /* 0x040fe40005721670 */
[----:B------:R-:W-:-:S04]  /*ac60*/  ISETP.LT.OR P2, PT, R3, 0x7a, !P2 ;  /* 0x0000007a0300780c */ /* 0x000fc80005741670 */
[----:B------:R-:W-:Y:S09]  /*ac70*/  @P4 BRA `(.L_x_304) ;  /* 0x00000000000c4947 */ /* 0x000ff20003800000 */
[----:B------:R-:W5:Y:S02]  /*ac80*/  LDG.E.U8 R165, desc[UR38][R12.64+0x70] ;  /* 0x000070260ca57981 */ /* 0x000f64000c1e1100 */
[----:B-----5:R-:W-:-:S05]  /*ac90*/  PRMT R0, R165, 0x8880, RZ ;  /* 0x00008880a5007816 */ /* 0x020fca00000000ff */
[----:B------:R-:W-:-:S07]  /*aca0*/  IMAD R169, R0, R153, RZ ;  /* 0x0000009900a97224 */ /* 0x000fce00078e02ff */
.L_x_304:
[----:B------:R-:W-:Y:S05]  /*acb0*/  BSYNC B1 ;  /* 0x0000000000017941 */ /* 0x000fea0003800000 */
.L_x_303:
[----:B0-----:R-:W-:Y:S01]  /*acc0*/  @!P4 IMAD R9, R82, R164, R169 ;  /* 0x000000a45209c224 */ /* 0x001fe200078e02a9 */
[----:B------:R-:W-:Y:S04]  /*acd0*/  BSSY B1, `(.L_x_305) ;  /* 0x0000006000017945 */ /* 0x000fe80003800000 */
[----:B------:R0:W-:Y:S01]  /*ace0*/  @!P4 STG.E.U8 desc[UR38][R10.64+0x70], R9 ;  /* 0x000070090a00c986 */ /* 0x0001e2000c101126 */
[----:B------:R-:W-:Y:S05]  /*acf0*/  @P3 BRA `(.L_x_306) ;  /* 0x00000000000c3947 */ /* 0x000fea0003800000 */
[----:B------:R-:W5:Y:S02]  /*ad00*/  LDG.E.U8 R165, desc[UR38][R12.64+0x71] ;  /* 0x000071260ca57981 */ /* 0x000f64000c1e1100 */
[----:B-----5:R-:W-:-:S05]  /*ad10*/  PRMT R0, R165, 0x8880, RZ ;  /* 0x00008880a5007816 */ /* 0x020fca00000000ff */
[----:B------:R-:W-:-:S07]  /*ad20*/  IMAD R169, R0, R153, RZ ;  /* 0x0000009900a97224 */ /* 0x000fce00078e02ff */
.L_x_306:
[----:B------:R-:W-:Y:S05]  /*ad30*/  BSYNC B1 ;  /* 0x0000000000017941 */ /* 0x000fea0003800000 */
.L_x_305:
[----:B------:R-:W-:Y:S01]  /*ad40*/  @!P3 IMAD R83, R83, R164, R169 ;  /* 0x000000a45353b224 */ /* 0x000fe200078e02a9 */
[----:B------:R-:W-:Y:S04]  /*ad50*/  BSSY B1, `(.L_x_307) ;  /* 0x0000006000017945 */ /* 0x000fe80003800000 */
[----:B------:R0:W-:Y:S01]  /*ad60*/  @!P3 STG.E.U8 desc[UR38][R10.64+0x71], R83 ;  /* 0x000071530a00b986 */ /* 0x0001e2000c101126 */
[----:B------:R-:W-:Y:S05]  /*ad70*/  @P1 BRA `(.L_x_308) ;  /* 0x00000000000c1947 */ /* 0x000fea0003800000 */
[----:B------:R-:W5:Y:S02]  /*ad80*/  LDG.E.U8 R165, desc[UR38][R4.64+0x78] ;  /* 0x0000782604a57981 */ /* 0x000f64000c1e1100 */
[----:B-----5:R-:W-:-:S05]  /*ad90*/  PRMT R0, R165, 0x8880, RZ ;  /* 0x00008880a5007816 */ /* 0x020fca00000000ff */
[----:B------:R-:W-:-:S07]  /*ada0*/  IMAD R169, R0, R153, RZ ;  /* 0x0000009900a97224 */ /* 0x000fce00078e02ff */
.L_x_308:
[----:B------:R-:W-:Y:S05]  /*adb0*/  BSYNC B1 ;  /* 0x0000000000017941 */ /* 0x000fea0003800000 */
.L_x_307:
[----:B0-----:R-:W-:Y:S01]  /*adc0*/  @!P1 IMAD R9, R84, R164, R169 ;  /* 0x000000a454099224 */ /* 0x001fe200078e02a9 */
[----:B------:R-:W-:Y:S04]  /*add0*/  BSSY B1, `(.L_x_309) ;  /* 0x0000006000017945 */ /* 0x000fe80003800000 */
[----:B------:R0:W-:Y:S01]  /*ade0*/  @!P1 STG.E.U8 desc[UR38][R6.64+0x78], R9 ;  /* 0x0000780906009986 */ /* 0x0001e2000c101126 */
[----:B------:R-:W-:Y:S05]  /*adf0*/  @P2 BRA `(.L_x_310) ;  /* 0x00000000000c2947 */ /* 0x000fea0003800000 */
[----:B------:R-:W5:Y:S02]  /*ae00*/  LDG.E.U8 R165, desc[UR38][R4.64+0x79] ;  /* 0x0000792604a57981 */ /* 0x000f64000c1e1100 */
[----:B-----5:R-:W-:-:S05]  /*ae10*/  PRMT R0, R165, 0x8880, RZ ;  /* 0x00008880a5007816 */ /* 0x020fca00000000ff */
[----:B------:R-:W-:-:S07]  /*ae20*/  IMAD R169, R0, R153, RZ ;  /* 0x0000009900a97224 */ /* 0x000fce00078e02ff */
.L_x_310:
[----:B------:R-:W-:Y:S05]  /*ae30*/  BSYNC B1 ;  /* 0x0000000000017941 */ /* 0x000fea0003800000 */
.L_x_309:
[----:B------:R-:W-:Y:S01]  /*ae40*/  @!P2 IMAD R85, R85, R164, R169 ;  /* 0x000000a45555a224 */ /* 0x000fe200078e02a9 */
[----:B------:R-:W-:Y:S04]  /*ae50*/  BSSY B1, `(.L_x_311) ;  /* 0x0000006000017945 */ /* 0x000fe80003800000 */
[----:B------:R0:W-:Y:S01]  /*ae60*/  @!P2 STG.E.U8 desc[UR38][R6.64+0x79], R85 ;  /* 0x000079550600a986 */ /* 0x0001e2000c101126 */
[----:B------:R-:W-:Y:S05]  /*ae70*/  @P5 BRA `(.L_x_312) ;  /* 0x00000000000c5947 */ /* 0x000fea0003800000 */
[----:B------:R-:W5:Y:S02]  /*ae80*/  LDG.E.U8 R165, desc[UR38][R12.64+0x78] ;  /* 0x000078260ca57981 */ /* 0x000f64000c1e1100 */
[----:B-----5:R-:W-:-:S05]  /*ae90*/  PRMT R0, R165, 0x8880, RZ ;  /* 0x00008880a5007816 */ /* 0x020fca00000000ff */
[----:B------:R-:W-:-:S07]  /*aea0*/  IMAD R169, R0, R153, RZ ;  /* 0x0000009900a97224 */ /* 0x000fce00078e02ff */
.L_x_312:
[----:B------:R-:W-:Y:S05]  /*aeb0*/  BSYNC B1 ;  /* 0x0000000000017941 */ /* 0x000fea0003800000 */
.L_x_311:
[----:B------:R-:W-:Y:S01]  /*aec0*/  @!P5 IMAD R5, R86, R164, R169 ;  /* 0x000000a45605d224 */ /* 0x000fe200078e02a9 */
[----:B------:R-:W-:Y:S01]  /*aed0*/  ISETP.LT.OR P0, PT, R3, 0x7a, !P0 ;  /* 0x0000007a0300780c */ /* 0x000fe20004701670 */
[----:B------:R-:W-:Y:S03]  /*aee0*/  BSSY B1, `(.L_x_313) ;  /* 0x0000006000017945 */ /* 0x000fe60003800000 */
[----:B------:R0:W-:Y:S09]  /*aef0*/  @!P5 STG.E.U8 desc[UR38][R10.64+0x78], R5 ;  /* 0x000078050a00d986 */ /* 0x0001f2000c101126 */
[----:B------:R-:W-:Y:S05]  /*af00*/  @P0 BRA `(.L_x_314) ;  /* 0x00000000000c0947 */ /* 0x000fea0003800000 */
[----:B------:R-:W5:Y:S02]  /*af10*/  LDG.E.U8 R165, desc[UR38][R12.64+0x79] ;  /* 0x000079260ca57981 */ /* 0x000f64000c1e1100 */
[----:B-----5:R-:W-:-:S05]  /*af20*/  PRMT R0, R165, 0x8880, RZ ;  /* 0x00008880a5007816 */ /* 0x020fca00000000ff */
[----:B------:R-:W-:-:S07]  /*af30*/  IMAD R169, R0, R153, RZ ;  /* 0x0000009900a97224 */ /* 0x000fce00078e02ff */
.L_x_314:
[----:B------:R-:W-:Y:S05]  /*af40*/  BSYNC B1 ;  /* 0x0000000000017941 */ /* 0x000fea0003800000 */
.L_x_313:
[----:B------:R-:W-:Y:S01]  /*af50*/  IMAD R87, R87, R164, R169 ;  /* 0x000000a457577224 */ /* 0x000fe200078e02a9 */
[----:B------:R-:W-:Y:S06]  /*af60*/  @P0 BRA `(.L_x_315) ;  /* 0x0000001800180947 */ /* 0x000fec0003800000 */
[----:B------:R0:W-:Y:S01]  /*af70*/  STG.E.U8 desc[UR38][R10.64+0x79], R87 ;  /* 0x000079570a007986 */ /* 0x0001e2000c101126 */
[----:B------:R-:W-:Y:S05]  /*af80*/  BRA `(.L_x_315) ;  /* 0x0000001800107947 */ /* 0x000fea0003800000 */
.L_x_58:
[C---:B------:R-:W-:Y:S02]  /*af90*/  ISETP.GE.AND P2, PT, R0.reuse, 0x1, PT ;  /* 0x000000010000780c */ /* 0x040fe40003f46270 */
[----:B------:R-:W-:Y:S02]  /*afa0*/  ISETP.GE.AND P0, PT, R0, 0x9, PT ;  /* 0x000000090000780c */ /* 0x000fe40003f06270 */
[C---:B------:R-:W-:Y:S02]  /*afb0*/  ISETP.LT.OR P3, PT, R3.reuse, 0x1, !P2 ;  /* 0x000000010300780c */ /* 0x040fe40005761670 */
[C---:B------:R-:W-:Y:S02]  /*afc0*/  ISETP.LT.OR P5, PT, R3.reuse, 0x2, !P2 ;  /* 0x000000020300780c */ /* 0x040fe400057a1670 */
[C---:B------:R-:W-:Y:S02]  /*afd0*/  ISETP.LT.OR P1, PT, R3.reuse, 0x1, !P0 ;  /* 0x000000010300780c */ /* 0x040fe40004721670 */
[----:B------:R-:W-:-:S07]  /*afe0*/  ISETP.LT.OR P4, PT, R3, 0x2, !P0 ;  /* 0x000000020300780c */ /* 0x000fce0004781670 */
[-C--:B------:R-:W-:Y:S02]  /*aff0*/  @!P3 IMAD R5, R88, R164.reuse, RZ ;  /* 0x000000a45805b224 */ /* 0x080fe400078e02ff */
[-C--:B------:R-:W-:Y:S02]  /*b000*/  @!P5 IMAD R89, R89, R164.reuse, RZ ;  /* 0x000000a45959d224 */ /* 0x080fe400078e02ff */
[-C--:B------:R-:W-:Y:S01]  /*b010*/  @!P1 IMAD R13, R90, R164.reuse, RZ ;  /* 0x000000a45a0d9224 */ /* 0x080fe200078e02ff */
[----:B------:R0:W-:Y:S01]  /*b020*/  @!P3 STG.E.U8 desc[UR38][R158.64], R5 ;  /* 0x000000059e00b986 */ /* 0x0001e2000c101126 */
[----:B------:R-:W-:Y:S01]  /*b030*/  ISETP.LT.OR P3, PT, R3, 0x9, !P2 ;  /* 0x000000090300780c */ /* 0x000fe20005761670 */
[----:B------:R-:W-:Y:S02]  /*b040*/  @!P4 IMAD R91, R91, R164, RZ ;  /* 0x000000a45b5bc224 */ /* 0x000fe400078e02ff */
[----:B------:R-:W-:Y:S01]  /*b050*/  @!P5 STG.E.U8 desc[UR38][R158.64+0x1], R89 ;  /* 0x000001599e00d986 */ /* 0x000fe2000c101126 */
[----:B------:R-:W-:-:S03]  /*b060*/  ISETP.LT.OR P5, PT, R3, 0xa, !P2 ;  /* 0x0000000a0300780c */ /* 0x000fc600057a1670 */
[----:B------:R1:W-:Y:S01]  /*b070*/  @!P1 STG.E.U8 desc[UR38][R8.64], R13 ;  /* 0x0000000d08009986 */ /* 0x0003e2000c101126 */
[----:B------:R-:W-:-:S03]  /*b080*/  ISETP.LT.OR P1, PT, R3, 0x9, !P0 ;  /* 0x000000090300780c */ /* 0x000fc60004721670 */
[----:B------:R-:W-:Y:S01]  /*b090*/  @!P4 STG.E.U8 desc[UR38][R8.64+0x1], R91 ;  /* 0x0000015b0800c986 */ /* 0x000fe2000c101126 */
[----:B------:R-:W-:Y:S01]  /*b0a0*/  ISETP.LT.OR P4, PT, R3, 0xa, !P0 ;  /* 0x0000000a0300780c */ /* 0x000fe20004781670 */
[----:B------:R-:W-:-:S04]  /*b0b0*/  @!P3 IMAD R15, R92, R164, RZ ;  /* 0x000000a45c0fb224 */ /* 0x000fc800078e02ff */
[-C--:B------:R-:W-:Y:S01]  /*b0c0*/  @!P5 IMAD R93, R93, R164.reuse, RZ ;  /* 0x000000a45d5dd224 */ /* 0x080fe200078e02ff */
[----:B------:R2:W-:Y:S01]  /*b0d0*/  @!P3 STG.E.U8 desc[UR38][R158.64+0x8], R15 ;  /* 0x0000080f9e00b986 */ /* 0x0005e2000c101126 */
[C---:B------:R-:W-:Y:S02]  /*b0e0*/  ISETP.LT.OR P3, PT, R3.reuse, 0x11, !P2 ;  /* 0x000000110300780c */ /* 0x040fe40005761670 */
[-C--:B0-----:R-:W-:Y:S01]  /*b0f0*/  @!P1 IMAD R5, R94, R164.reuse, RZ ;  /* 0x000000a45e059224 */ /* 0x081fe200078e02ff */
[----:B------:R-:W-:Y:S01]  /*b100*/  @!P5 STG.E.U8 desc[UR38][R158.64+0x9], R93 ;  /* 0x0000095d9e00d986 */ /* 0x000fe2000c101126 */
[----:B------:R-:W-:Y:S02]  /*b110*/  ISETP.LT.OR P5, PT, R3, 0x12, !P2 ;  /* 0x000000120300780c */ /* 0x000fe400057a1670 */
[----:B------:R-:W-:Y:S01]  /*b120*/  @!P4 IMAD R95, R95, R164, RZ ;  /* 0x000000a45f5fc224 */ /* 0x000fe200078e02ff */
[----:B------:R0:W-:Y:S01]  /*b130*/  @!P1 STG.E.U8 desc[UR38][R8.64+0x8], R5 ;  /* 0x0000080508009986 */ /* 0x0001e2000c101126 */
[----:B------:R-:W-:-:S03]  /*b140*/  ISETP.LT.OR P1, PT, R3, 0x11, !P0 ;  /* 0x000000110300780c */ /* 0x000fc60004721670 */
[----:B------:R-:W-:Y:S01]  /*b150*/  @!P4 STG.E.U8 desc[UR38][R8.64+0x9], R95 ;  /* 0x0000095f0800c986 */ /* 0x000fe2000c101126 */
[----:B------:R-:W-:Y:S01]  /*b160*/  ISETP.LT.OR P4, PT, R3, 0x12, !P0 ;  /* 0x000000120300780c */ /* 0x000fe20004781670 */
[----:B-1----:R-:W-:-:S04]  /*b170*/  @!P3 IMAD R13, R96, R164, RZ ;  /* 0x000000a4600db224 */ /* 0x002fc800078e02ff */
[-C--:B------:R-:W-:Y:S01]  /*b180*/  @!P5 IMAD R97, R97, R164.reuse, RZ ;  /* 0x000000a46161d224 */ /* 0x080fe200078e02ff */
[----:B------:R1:W-:Y:S01]  /*b190*/  @!P3 STG.E.U8 desc[UR38][R158.64+0x10], R13 ;  /* 0x0000100d9e00b986 */ /* 0x0003e2000c101126 */
[C---:B------:R-:W-:Y:S02]  /*b1a0*/  ISETP.LT.OR P3, PT, R3.reuse, 0x19, !P2 ;  /* 0x000000190300780c */ /* 0x040fe40005761670 */
[-C--:B--2---:R-:W-:Y:S01]  /*b1b0*/  @!P1 IMAD R15, R98, R164.reuse, RZ ;  /* 0x000000a4620f9224 */ /* 0x084fe200078e02ff */
[----:B------:R-:W-:Y:S01]  /*b1c0*/  @!P5 STG.E.U8 desc[UR38][R158.64+0x11], R97 ;  /* 0x000011619e00d986 */ /* 0x000fe2000c101126 */
[----:B------:R-:W-:Y:S02]  /*b1d0*/  ISETP.LT.OR P5, PT, R3, 0x1a, !P2 ;  /* 0x0000001a0300780c */ /* 0x000fe400057a1670 */
[----:B------:R-:W-:Y:S01]  /*b1e0*/  @!P4 IMAD R99, R99, R164, RZ ;  /* 0x000000a46363c224 */ /* 0x000fe200078e02ff */
[----:B------:R2:W-:Y:S01]  /*b1f0*/  @!P1 STG.E.U8 desc[UR38][R8.64+0x10], R15 ;  /* 0x0000100f08009986 */ /* 0x0005e2000c101126 */
[----:B------:R-:W-:-:S03]  /*b200*/  ISETP.LT.OR P1, PT, R3, 0x19, !P0 ;  /* 0x000000190300780c */ /* 0x000fc60004721670 */
[----:B------:R-:W-:Y:S01]  /*b210*/  @!P4 STG.E.U8 desc[UR38][R8.64+0x11], R99 ;  /* 0x000011630800c986 */ /* 0x000fe2000c101126 */
[----:B------:R-:W-:Y:S01]  /*b220*/  ISETP.LT.OR P4, PT, R3, 0x1a, !P0 ;  /* 0x0000001a0300780c */ /* 0x000fe20004781670 */
[----:B0-----:R-:W-:-:S04]  /*b230*/  @!P3 IMAD R5, R100, R164, RZ ;  /* 0x000000a46405b224 */ /* 0x001fc800078e02ff */
[-C--:B------:R-:W-:Y:S01]  /*b240*/  @!P5 IMAD R101, R101, R164.reuse, RZ ;  /* 0x000000a46565d224 */ /* 0x080fe200078e02ff */
[----:B------:R0:W-:Y:S01]  /*b250*/  @!P3 STG.E.U8 desc[UR38][R158.64+0x18], R5 ;  /* 0x000018059e00b986 */ /* 0x0001e2000c101126 */
[C---:B------:R-:W-:Y:S02]  /*b260*/  ISETP.LT.OR P3, PT, R3.reuse, 0x21, !P2 ;  /* 0x000000210300780c */ /* 0x040fe40005761670 */
[-C--:B-1----:R-:W-:Y:S01]  /*b270*/  @!P1 IMAD R13, R102, R164.reuse, RZ ;  /* 0x000000a4660d9224 */ /* 0x082fe200078e02ff */
[----:B------:R-:W-:Y:S01]  /*b280*/  @!P5 STG.E.U8 desc[UR38][R158.64+0x19], R101 ;  /* 0x000019659e00d986 */ /* 0x000fe2000c101126 */
[----:B------:R-:W-:Y:S02]  /*b290*/  ISETP.LT.OR P5, PT, R3, 0x22, !P2 ;  /* 0x000000220300780c */ /* 0x000fe400057a1670 */
[----:B------:R-:W-:Y:S01]  /*b2a0*/  @!P4 IMAD R103, R103, R164, RZ ;  /* 0x000000a46767c224 */ /* 0x000fe200078e02ff */
[----:B------:R1:W-:Y:S01]  /*b2b0*/  @!P1 STG.E.U8 desc[UR38][R8.64+0x18], R13 ;  /* 0x0000180d08009986 */ /* 0x0003e2000c101126 */
[----:B------:R-:W-:-:S03]  /*b2c0*/  ISETP.LT.OR P1, PT, R3, 0x21, !P0 ;  /* 0x000000210300780c */ /* 0x000fc60004721670 */
[----:B------:R-:W-:Y:S01]  /*b2d0*/  @!P4 STG.E.U8 desc[UR38][R8.64+0x19], R103 ;  /* 0x000019670800c986 */ /* 0x000fe2000c101126 */
[----:B------:R-:W-:Y:S01]  /*b2e0*/  ISETP.LT.OR P4, PT, R3, 0x22, !P0 ;  /* 0x000000220300780c */ /* 0x000fe20004781670 */
[----:B--2---:R-:W-:-:S04]  /*b2f0*/  @!P3 IMAD R15, R104, R164, RZ ;  /* 0x000000a4680fb224 */ /* 0x004fc800078e02ff */
        /* <DEDUP_REMOVED lines=128> */
[----:B------:R-:W-:-:S02]  /*bb00*/  ISETP.GE.AND P1, PT, R0, 0x81, PT ;  /* 0x000000810000780c */ /* 0x000fc40003f26270 */
[C---:B------:R-:W-:Y:S01]  /*bb10*/  ISETP.LT.OR P5, PT, R3.reuse, 0x79, !P0 ;  /* 0x000000790300780c */ /* 0x040fe200047a1670 */
[----:B------:R-:W-:Y:S01]  /*bb20*/  @!P4 STG.E.U8 desc[UR38][R8.64+0x71], R147 ;  /* 0x000071930800c986 */ /* 0x000fe2000c101126 */
[C---:B------:R-:W-:Y:S01]  /*bb30*/  ISETP.LT.OR P0, PT, R3.reuse, 0x7a, !P0 ;  /* 0x0000007a0300780c */ /* 0x040fe20004701670 */
[----:B0-----:R-:W-:Y:S01]  /*bb40*/  @!P3 IMAD R5, R148, R164, RZ ;  /* 0x000000a49405b224 */ /* 0x001fe200078e02ff */
[----:B------:R-:W-:-:S03]  /*bb50*/  ISETP.LT.OR P4, PT, R3, 0x1, !P1 ;  /* 0x000000010300780c */ /* 0x000fc60004f81670 */
[----:B------:R-:W-:Y:S01]  /*bb60*/  @!P2 IMAD R149, R149, R164, RZ ;  /* 0x000000a49595a224 */ /* 0x000fe200078e02ff */
[----:B------:R0:W-:Y:S01]  /*bb70*/  @!P3 STG.E.U8 desc[UR38][R158.64+0x78], R5 ;  /* 0x000078059e00b986 */ /* 0x0001e2000c101126 */
[----:B------:R-:W-:-:S03]  /*bb80*/  ISETP.LT.OR P3, PT, R3, 0x2, !P1 ;  /* 0x000000020300780c */ /* 0x000fc60004f61670 */
[----:B------:R-:W-:Y:S01]  /*bb90*/  @!P2 STG.E.U8 desc[UR38][R158.64+0x79], R149 ;  /* 0x000079959e00a986 */ /* 0x000fe2000c101126 */
[-C--:B-1----:R-:W-:Y:S01]  /*bba0*/  @!P5 IMAD R13, R150, R164.reuse, RZ ;  /* 0x000000a4960dd224 */ /* 0x082fe200078e02ff */
[----:B------:R-:W-:Y:S01]  /*bbb0*/  ISETP.GE.AND P2, PT, R0, 0x89, PT ;  /* 0x000000890000780c */ /* 0x000fe20003f46270 */
[-C--:B------:R-:W-:Y:S02]  /*bbc0*/  @!P0 IMAD R151, R151, R164.reuse, RZ ;  /* 0x000000a497978224 */ /* 0x080fe400078e02ff */
[----:B--2---:R-:W-:Y:S01]  /*bbd0*/  @!P4 IMAD R15, R24, R164, RZ ;  /* 0x000000a4180fc224 */ /* 0x004fe200078e02ff */
[----:B------:R1:W-:Y:S01]  /*bbe0*/  @!P5 STG.E.U8 desc[UR38][R8.64+0x78], R13 ;  /* 0x0000780d0800d986 */ /* 0x0003e2000c101126 */
[----:B------:R-:W-:-:S03]  /*bbf0*/  ISETP.LT.OR P5, PT, R3, 0x1, !P2 ;  /* 0x000000010300780c */ /* 0x000fc600057a1670 */
[----:B------:R-:W-:Y:S01]  /*bc00*/  @!P3 IMAD R25, R25, R164, RZ ;  /* 0x000000a41919b224 */ /* 0x000fe200078e02ff */
[----:B------:R-:W-:Y:S01]  /*bc10*/  @!P0 STG.E.U8 desc[UR38][R8.64+0x79], R151 ;  /* 0x0000799708008986 */ /* 0x000fe2000c101126 */
[----:B------:R-:W-:-:S03]  /*bc20*/  ISETP.LT.OR P0, PT, R3, 0x2, !P2 ;  /* 0x000000020300780c */ /* 0x000fc60005701670 */
[----:B------:R-:W-:Y:S01]  /*bc30*/  @!P4 STG.E.U8 desc[UR38][R6.64], R15 ;  /* 0x0000000f0600c986 */ /* 0x000fe2000c101126 */
        /* <DEDUP_REMOVED lines=19> */
[-C--:B------:R-:W-:Y:S01]  /*bd70*/  @!P4 IMAD R9, R32, R164.reuse, RZ ;  /* 0x000000a42009c224 */ /* 0x080fe200078e02ff */
        /* <DEDUP_REMOVED lines=127> */
[----:B-1----:R-:W-:-:S04]  /*c570*/  @!P5 IMAD R13, R74, R164, RZ ;  /* 0x000000a44a0dd224 */ /* 0x002fc800078e02ff */
        /* <DEDUP_REMOVED lines=12> */
[----:B------:R-:W-:-:S04]  /*c640*/  @!P0 IMAD R9, R78, R164, RZ ;  /* 0x000000a44e098224 */ /* 0x000fc800078e02ff */
[-C--:B------:R-:W-:Y:S01]  /*c650*/  @!P4 IMAD R79, R79, R164.reuse, RZ ;  /* 0x000000a44f4fc224 */ /* 0x080fe200078e02ff */
[----:B------:R1:W-:Y:S01]  /*c660*/  @!P0 STG.E.U8 desc[UR38][R10.64+0x68], R9 ;  /* 0x000068090a008986 */ /* 0x0003e2000c101126 */
[----:B------:R-:W-:Y:S02]  /*c670*/  ISETP.LT.OR P0, PT, R3, 0x71, !P2 ;  /* 0x000000710300780c */ /* 0x000fe40005701670 */
[----:B------:R-:W-:Y:S01]  /*c680*/  @!P3 IMAD R81, R81, R164, RZ ;  /* 0x000000a45151b224 */ /* 0x000fe200078e02ff */
[----:B------:R2:W-:Y:S01]  /*c690*/  @!P4 STG.E.U8 desc[UR38][R10.64+0x69], R79 ;  /* 0x0000694f0a00c986 */ /* 0x0005e2000c101126 */
[----:B------:R-:W-:-:S03]  /*c6a0*/  ISETP.LT.OR P4, PT, R3, 0x72, !P2 ;  /* 0x000000720300780c */ /* 0x000fc60005781670 */
[----:B------:R2:W-:Y:S01]  /*c6b0*/  @!P3 STG.E.U8 desc[UR38][R6.64+0x71], R81 ;  /* 0x000071510600b986 */ /* 0x0005e2000c101126 */
[C---:B------:R-:W-:Y:S02]  /*c6c0*/  ISETP.LT.OR P3, PT, R3.reuse, 0x79, !P1 ;  /* 0x000000790300780c */ /* 0x040fe40004f61670 */
[C---:B------:R-:W-:Y:S01]  /*c6d0*/  ISETP.LT.OR P1, PT, R3.reuse, 0x7a, !P1 ;  /* 0x0000007a0300780c */ /* 0x040fe20004f21670 */
[----:B------:R2:W-:Y:S01]  /*c6e0*/  @!P5 STG.E.U8 desc[UR38][R6.64+0x70], R13 ;  /* 0x0000700d0600d986 */ /* 0x0005e2000c101126 */
[C---:B------:R-:W-:Y:S02]  /*c6f0*/  ISETP.LT.OR P5, PT, R3.reuse, 0x79, !P2 ;  /* 0x000000790300780c */ /* 0x040fe400057a1670 */
[----:B------:R-:W-:Y:S01]  /*c700*/  ISETP.LT.OR P2, PT, R3, 0x7a, !P2 ;  /* 0x0000007a0300780c */ /* 0x000fe20005741670 */
[-C--:B------:R-:W-:Y:S02]  /*c710*/  @!P0 IMAD R3, R82, R164.reuse, RZ ;  /* 0x000000a452038224 */ /* 0x080fe400078e02ff */
[----:B------:R-:W-:-:S03]  /*c720*/  @!P4 IMAD R83, R83, R164, RZ ;  /* 0x000000a45353c224 */ /* 0x000fc600078e02ff */
[----:B------:R2:W-:Y:S01]  /*c730*/  @!P0 STG.E.U8 desc[UR38][R10.64+0x70], R3 ;  /* 0x000070030a008986 */ /* 0x0005e2000c101126 */
[-C--:B0-----:R-:W-:Y:S02]  /*c740*/  @!P3 IMAD R5, R84, R164.reuse, RZ ;  /* 0x000000a45405b224 */ /* 0x081fe400078e02ff */
[-C--:B------:R-:W-:Y:S01]  /*c750*/  @!P1 IMAD R85, R85, R164.reuse, RZ ;  /* 0x000000a455559224 */ /* 0x080fe200078e02ff */
[----:B------:R2:W-:Y:S01]  /*c760*/  @!P4 STG.E.U8 desc[UR38][R10.64+0x71], R83 ;  /* 0x000071530a00c986 */ /* 0x0005e2000c101126 */
[-C--:B-1----:R-:W-:Y:S02]  /*c770*/  @!P5 IMAD R9, R86, R164.reuse, RZ ;  /* 0x000000a45609d224 */ /* 0x082fe400078e02ff */
[----:B------:R-:W-:Y:S01]  /*c780*/  @!P2 IMAD R87, R87, R164, RZ ;  /* 0x000000a45757a224 */ /* 0x000fe200078e02ff */
[----:B------:R2:W-:Y:S04]  /*c790*/  @!P3 STG.E.U8 desc[UR38][R6.64+0x78], R5 ;  /* 0x000078050600b986 */ /* 0x0005e8000c101126 */
[----:B------:R2:W-:Y:S04]  /*c7a0*/  @!P1 STG.E.U8 desc[UR38][R6.64+0x79], R85 ;  /* 0x0000795506009986 */ /* 0x0005e8000c101126 */
[----:B------:R2:W-:Y:S04]  /*c7b0*/  @!P5 STG.E.U8 desc[UR38][R10.64+0x78], R9 ;  /* 0x000078090a00d986 */ /* 0x0005e8000c101126 */
[----:B------:R2:W-:Y:S02]  /*c7c0*/  @!P2 STG.E.U8 desc[UR38][R10.64+0x79], R87 ;  /* 0x000079570a00a986 */ /* 0x0005e4000c101126 */
.L_x_315:
[----:B------:R-:W-:Y:S05]  /*c7d0*/  BSYNC B0 ;  /* 0x0000000000007941 */ /* 0x000fea0003800000 */
.L_x_57:
[----:B------:R-:W-:Y:S01]  /*c7e0*/  ULDC UR4, c[0x0][0xc] ;  /* 0x0000030000047ab9 */ /* 0x000fe20000000800 */
[----:B------:R-:W-:Y:S01]  /*c7f0*/  ULDC UR5, c[0x0][0x10] ;  /* 0x0000040000057ab9 */ /* 0x000fe20000000800 */
[----:B--2---:R-:W2:Y:S01]  /*c800*/  LDC R3, c[0x0][0x14] ;  /* 0x00000500ff037b82 */ /* 0x004ea20000000800 */
[----:B------:R-:W-:Y:S01]  /*c810*/  UIMAD.WIDE.U32 UR4, UR4, UR5, URZ ;  /* 0x00000005040472a5 */ /* 0x000fe2000f8e003f */
[----:B------:R-:W-:Y:S01]  /*c820*/  PRMT R0, RZ, 0x7610, R0 ;  /* 0x00007610ff007816 */ /* 0x000fe20000000000 */
[----:B------:R-:W-:Y:S01]  /*c830*/  UMOV UR46, 0xffffffff ;  /* 0xffffffff002e7882 */ /* 0x000fe20000000000 */
[----:B------:R-:W-:-:S03]  /*c840*/  IMAD.MOV.U32 R23, RZ, RZ, -0x1 ;  /* 0xffffffffff177424 */ /* 0x000fc600078e00ff */
[----:B--2---:R-:W-:-:S04]  /*c850*/  IMAD.WIDE.U32 R16, R3, UR4, R16 ;  /* 0x0000000403107c25 */ /* 0x004fc8000f8e0010 */
[----:B------:R-:W-:Y:S01]  /*c860*/  IMAD R3, R3, UR5, RZ ;  /* 0x0000000503037c24 */ /* 0x000fe2000f8e02ff */
[----:B------:R-:W-:Y:S02]  /*c870*/  ULDC.64 UR4, c[0x0][0x850] ;  /* 0x0002140000047ab9 */ /* 0x000fe40000000a00 */
[----:B------:R-:W-:Y:S01]  /*c880*/  ISETP.GE.U32.AND P0, PT, R16, UR4, PT ;  /* 0x0000000410007c0c */ /* 0x000fe2000bf06070 */
[----:B------:R-:W-:-:S05]  /*c890*/  IMAD.IADD R17, R17, 0x1, R3 ;  /* 0x0000000111117824 */ /* 0x000fca00078e0203 */
[----:B------:R-:W-:-:S13]  /*c8a0*/  ISETP.GE.U32.AND.EX P0, PT, R17, UR5, PT, P0 ;  /* 0x0000000511007c0c */ /* 0x000fda000bf06100 */
[----:B------:R-:W-:Y:S05]  /*c8b0*/  @P0 BRA `(.L_x_316) ;  /* 0x0000000400640947 */ /* 0x000fea0003800000 */
[----:B------:R-:W2:Y:S01]  /*c8c0*/  S2R R12, SR_CTAID.X ;  /* 0x00000000000c7919 */ /* 0x000ea20000002500 */
[----:B0-----:R-:W0:Y:S01]  /*c8d0*/  LDC.64 R10, c[0x0][0x828] ;  /* 0x00020a00ff0a7b82 */ /* 0x001e220000000a00 */
[----:B------:R-:W-:Y:S01]  /*c8e0*/  ULDC UR4, c[0x0][0x150] ;  /* 0x0000540000047ab9 */ /* 0x000fe20000000800 */
[----:B------:R-:W-:Y:S01]  /*c8f0*/  IMAD.MOV.U32 R8, RZ, RZ, R16 ;  /* 0x000000ffff087224 */ /* 0x000fe200078e0010 */
[----:B------:R-:W0:Y:S01]  /*c900*/  S2R R23, SR_CTAID.Y ;  /* 0x0000000000177919 */ /* 0x000e220000002600 */
[----:B------:R-:W-:-:S04]  /*c910*/  IMAD.MOV.U32 R9, RZ, RZ, R17 ;  /* 0x000000ffff097224 */ /* 0x000fc800078e0011 */
[----:B------:R-:W1:Y:S08]  /*c920*/  LDC R21, c[0x0][0x144] ;  /* 0x00005100ff157b82 */ /* 0x000e700000000800 */
[----:B------:R-:W1:Y:S08]  /*c930*/  LDC R0, c[0x0][0x830] ;  /* 0x00020c00ff007b82 */ /* 0x000e700000000800 */
[----:B------:R-:W1:Y:S01]  /*c940*/  LDC.64 R14, c[0x0][0x820] ;  /* 0x00020800ff0e7b82 */ /* 0x000e620000000a00 */
[----:B0-----:R-:W-:-:S04]  /*c950*/  ISETP.NE.U32.AND P0, PT, R10, RZ, PT ;  /* 0x000000ff0a00720c */ /* 0x001fc80003f05070 */
[----:B------:R-:W-:Y:S02]  /*c960*/  ISETP.NE.AND.EX P0, PT, R11, RZ, PT, P0 ;  /* 0x000000ff0b00720c */ /* 0x000fe40003f05300 */
[----:B--2---:R-:W-:-:S05]  /*c970*/  I2FP.F32.U32 R3, R12 ;  /* 0x0000000c00037245 */ /* 0x004fca0000201000 */
[----:B------:R-:W-:-:S04]  /*c980*/  FMUL R3, R3, UR4 ;  /* 0x0000000403037c20 */ /* 0x000fc80008400000 */
[----:B------:R0:W2:Y:S02]  /*c990*/  F2I.U32.TRUNC.NTZ R20, R3 ;  /* 0x0000000300147305 */ /* 0x0000a4000020f000 */
[----:B------:R-:W-:Y:S05]  /*c9a0*/  @!P0 BRA `(.L_x_317) ;  /* 0x0000000000288947 */ /* 0x000fea0003800000 */
[----:B0-----:R-:W0:Y:S02]  /*c9b0*/  LDC R3, c[0x0][0x834] ;  /* 0x00020d00ff037b82 */ /* 0x001e240000000800 */
[----:B0-----:R-:W-:-:S05]  /*c9c0*/  IADD3 R3, P0, R16, R3, RZ ;  /* 0x0000000310037210 */ /* 0x001fca0007f1e0ff */
[----:B------:R-:W-:-:S04]  /*c9d0*/  IMAD.X R13, RZ, RZ, R17, P0 ;  /* 0x000000ffff0d7224 */ /* 0x000fc800000e0611 */
[----:B------:R-:W-:-:S04]  /*c9e0*/  IMAD.WIDE.U32 R4, R13, R10, RZ ;  /* 0x0000000a0d047225 */ /* 0x000fc800078e00ff */
[----:B-1-3--:R-:W-:-:S04]  /*c9f0*/  IMAD.WIDE.U32 R6, P0, R3, R11, R4 ;  /* 0x0000000b03067225 */ /* 0x00afc80007800004 */
[----:B------:R-:W-:-:S04]  /*ca00*/  IMAD.WIDE.U32 R4, R3, R10, RZ ;  /* 0x0000000a03047225 */ /* 0x000fc800078e00ff */
[----:B------:R-:W-:Y:S01]  /*ca10*/  IMAD.X R9, RZ, RZ, RZ, P0 ;  /* 0x000000ffff097224 */ /* 0x000fe200000e06ff */
[----:B------:R-:W-:Y:S01]  /*ca20*/  IADD3 RZ, P0, R5, R6, RZ ;  /* 0x0000000605ff7210 */ /* 0x000fe20007f1e0ff */
[----:B------:R-:W-:-:S04]  /*ca30*/  IMAD.MOV.U32 R8, RZ, RZ, R7 ;  /* 0x000000ffff087224 */ /* 0x000fc800078e0007 */
[----:B------:R-:W-:-:S08]  /*ca40*/  IMAD.WIDE.U32.X R8, R13, R11, R8, P0 ;  /* 0x0000000b0d087225 */ /* 0x000fd000000e0408 */
.L_x_317:
[----:B------:R-:W4:Y:S01]  /*ca50*/  LDC.64 R26, c[0x0][0x840] ;  /* 0x00021000ff1a7b82 */ /* 0x000f220000000a00 */
[-CC-:B-1----:R-:W-:Y:S01]  /*ca60*/  SHF.R.U64 R31, R8, R0.reuse, R9.reuse ;  /* 0x00000000081f7219 */ /* 0x182fe20000001209 */
[----:B--2---:R-:W-:Y:S01]  /*ca70*/  IMAD.MOV R20, RZ, RZ, -R20 ;  /* 0x000000ffff147224 */ /* 0x004fe200078e0a14 */
[----:B------:R-:W-:Y:S01]  /*ca80*/  SHF.R.U32.HI R0, RZ, R0, R9 ;  /* 0x00000000ff007219 */ /* 0x000fe20000011609 */
[----:B------:R-:W-:Y:S01]  /*ca90*/  ULDC UR4, c[0x0][0x154] ;  /* 0x0000550000047ab9 */ /* 0x000fe20000000800 */
[----:B0-----:R-:W-:Y:S01]  /*caa0*/  IADD3 R3, P0, RZ, -R31, RZ ;  /* 0x8000001fff037210 */ /* 0x001fe20007f1e0ff */
[----:B------:R-:W-:Y:S02]  /*cab0*/  IMAD R21, R21, R20, R12 ;  /* 0x0000001415157224 */ /* 0x000fe400078e020c */
[----:B---3--:R-:W0:Y:S01]  /*cac0*/  LDC R6, c[0x0][0x818] ;  /* 0x00020600ff067b82 */ /* 0x008e220000000800 */
[----:B------:R-:W-:Y:S02]  /*cad0*/  IMAD.MOV.U32 R7, RZ, RZ, 0x1 ;  /* 0x00000001ff077424 */ /* 0x000fe400078e00ff */
[----:B------:R-:W-:-:S04]  /*cae0*/  IMAD.X R5, RZ, RZ, ~R0, P0 ;  /* 0x000000ffff057224 */ /* 0x000fc800000e0e00 */
[-C--:B------:R-:W-:Y:S01]  /*caf0*/  IMAD R0, R5, R14.reuse, RZ ;  /* 0x0000000e05007224 */ /* 0x080fe200078e02ff */
[----:B------:R-:W1:Y:S01]  /*cb00*/  LDC R8, c[0x0][0x808] ;  /* 0x00020200ff087b82 */ /* 0x000e620000000800 */
[----:B------:R-:W-:-:S04]  /*cb10*/  IMAD.WIDE.U32 R4, R3, R14, R16 ;  /* 0x0000000e03047225 */ /* 0x000fc800078e0010 */
[----:B------:R-:W-:Y:S01]  /*cb20*/  IMAD R3, R3, R15, R0 ;  /* 0x0000000f03037224 */ /* 0x000fe200078e0200 */
[----:B------:R-:W-:Y:S02]  /*cb30*/  I2FP.F32.U32 R0, R23 ;  /* 0x0000001700007245 */ /* 0x000fe40000201000 */
[----:B------:R-:W2:Y:S01]  /*cb40*/  LDC R24, c[0x0][0x858] ;  /* 0x00021600ff187b82 */ /* 0x000ea20000000800 */
[----:B------:R-:W-:Y:S01]  /*cb50*/  IMAD.IADD R3, R5, 0x1, R3 ;  /* 0x0000000105037824 */ /* 0x000fe200078e0203 */
[----:B----4-:R-:W-:Y:S01]  /*cb60*/  ISETP.NE.U32.AND P0, PT, R26, RZ, PT ;  /* 0x000000ff1a00720c */ /* 0x010fe20003f05070 */
[----:B------:R-:W-:Y:S01]  /*cb70*/  FMUL R0, R0, UR4 ;  /* 0x0000000400007c20 */ /* 0x000fe20008400000 */
[----:B------:R-:W-:Y:S02]  /*cb80*/  IMAD.MOV.U32 R5, RZ, RZ, -0x1 ;  /* 0xffffffffff057424 */ /* 0x000fe400078e00ff */
[----:B------:R-:W-:Y:S01]  /*cb90*/  ISETP.NE.AND.EX P0, PT, R27, RZ, PT, P0 ;  /* 0x000000ff1b00720c */ /* 0x000fe20003f05300 */
[----:B------:R3:W4:Y:S01]  /*cba0*/  F2I.U32.TRUNC.NTZ R13, R0 ;  /* 0x00000000000d7305 */ /* 0x000722000020f000 */
[----:B------:R-:W3:Y:S01]  /*cbb0*/  LDC R20, c[0x0][0x148] ;  /* 0x00005200ff147b82 */ /* 0x000ee20000000800 */
[----:B0-----:R-:W-:-:S02]  /*cbc0*/  SHF.R.U64 R12, R4, R6, R3 ;  /* 0x00000006040c7219 */ /* 0x001fc40000001203 */
[----:B------:R-:W-:-:S05]  /*cbd0*/  SHF.R.U32.HI R3, RZ, R6, R3 ;  /* 0x00000006ff037219 */ /* 0x000fca0000011603 */
[----:B------:R-:W0:Y:S01]  /*cbe0*/  LDC R15, c[0x0][0x800] ;  /* 0x00020000ff0f7b82 */ /* 0x000e220000000800 */
[-CC-:B-1----:R-:W-:Y:S02]  /*cbf0*/  SHF.R.U64 R10, R12, R8.reuse, R3.reuse ;  /* 0x000000080c0a7219 */ /* 0x182fe40000001203 */
[----:B------:R-:W-:-:S05]  /*cc00*/  SHF.R.U32.HI R3, RZ, R8, R3 ;  /* 0x00000008ff037219 */ /* 0x000fca0000011603 */
[----:B------:R-:W1:Y:S01]  /*cc10*/  LDC R28, c[0x0][0x848] ;  /* 0x00021200ff1c7b82 */ /* 0x000e620000000800 */
[-C--:B--2---:R-:W-:Y:S02]  /*cc20*/  SHF.L.U32 R4, R5, R24.reuse, RZ ;  /* 0x0000001805047219 */ /* 0x084fe400000006ff */
[--C-:B------:R-:W-:Y:S02]  /*cc30*/  SHF.R.U64 R14, R10, R24, R3.reuse ;  /* 0x000000180a0e7219 */ /* 0x100fe40000001203 */
[----:B------:R-:W-:Y:S02]  /*cc40*/  LOP3.LUT R25, RZ, R4, RZ, 0x33, !PT ;  /* 0x00000004ff197212 */ /* 0x000fe400078e33ff */
[-C--:B------:R-:W-:Y:S01]  /*cc50*/  SHF.R.U32.HI R5, RZ, R24.reuse, R3 ;  /* 0x00000018ff057219 */ /* 0x080fe20000011603 */
[----:B------:R-:W2:Y:S01]  /*cc60*/  LDC R29, c[0x0][0x838] ;  /* 0x00020e00ff1d7b82 */ /* 0x000ea20000000800 */
[----:B------:R-:W-:Y:S01]  /*cc70*/  SHF.L.U32 R152, R7, R24, RZ ;  /* 0x0000001807987219 */ /* 0x000fe200000006ff */
[----:B------:R-:W-:-:S06]  /*cc80*/  IMAD.MOV.U32 R4, RZ, RZ, R14 ;  /* 0x000000ffff047224 */ /* 0x000fcc00078e000e */
[----:B------:R-:W0:Y:S01]  /*cc90*/  LDC R30, c[0x0][0x810] ;  /* 0x00020400ff1e7b82 */ /* 0x000e220000000800 */
[----:B----4-:R-:W-:Y:S05]  /*cca0*/  @!P0 BRA `(.L_x_318) ;  /* 0x0000000000288947 */ /* 0x010fea0003800000 */
[----:B------:R-:W4:Y:S02]  /*ccb0*/  LDC R3, c[0x0][0x84c] ;  /* 0x00021300ff037b82 */ /* 0x000f240000000800 */
[----:B----4-:R-:W-:-:S05]  /*ccc0*/  IADD3 R3, P0, R14, R3, RZ ;  /* 0x000000030e037210 */ /* 0x010fca0007f1e0ff */
        /* <DEDUP_REMOVED lines=8> */
.L_x_318:
[----:B------:R-:W-:Y:S01]  /*cd50*/  ISETP.NE.AND P0, PT, R2, 0x1, PT ;  /* 0x000000010200780c */ /* 0x000fe20003f05270 */
[----:B------:R-:W-:Y:S01]  /*cd60*/  IMAD.MOV R13, RZ, RZ, -R13 ;  /* 0x000000ffff0d7224 */ /* 0x000fe200078e0a0d */
[----:B-1-3--:R-:W-:Y:S01]  /*cd70*/  SHF.R.U64 R0, R4, R28, R5 ;  /* 0x0000001c04007219 */ /* 0x00afe20000001205 */
[----:B0-----:R-:W-:Y:S01]  /*cd80*/  VIADD R5, R15, 0xffffffff ;  /* 0xffffffff0f057836 */ /* 0x001fe20000000000 */
[----:B------:R-:W-:Y:S02]  /*cd90*/  LOP3.LUT R7, R10, R25, RZ, 0xc0, !PT ;  /* 0x000000190a077212 */ /* 0x000fe400078ec0ff */
[----:B------:R-:W-:Y:S01]  /*cda0*/  R2UR UR46, R31 ;  /* 0x000000001f2e72ca */ /* 0x000fe200000e0000 */
[----:B------:R-:W-:Y:S01]  /*cdb0*/  IMAD.MOV R3, RZ, RZ, -R0 ;  /* 0x000000ffff037224 */ /* 0x000fe200078e0a00 */
[----:B------:R-:W-:Y:S01]  /*cdc0*/  LOP3.LUT R5, R12, R5, RZ, 0xc0, !PT ;  /* 0x000000050c057212 */ /* 0x000fe200078ec0ff */
[----:B------:R-:W-:Y:S02]  /*cdd0*/  IMAD R152, R152, R0, R7 ;  /* 0x0000000098987224 */ /* 0x000fe400078e0207 */
[----:B--2---:R-:W-:-:S02]  /*cde0*/  IMAD R0, R3, R29, R14 ;  /* 0x0000001d03007224 */ /* 0x004fc400078e020e */
[----:B------:R-:W-:Y:S02]  /*cdf0*/  @P0 IMAD R21, R20, R13, R23 ;  /* 0x0000000d14150224 */ /* 0x000fe400078e0217 */
[----:B------:R-:W-:Y:S02]  /*ce00*/  IMAD R3, R0, R15, R5 ;  /* 0x0000000f00037224 */ /* 0x000fe400078e0205 */
[----:B------:R-:W-:Y:S02]  /*ce10*/  IMAD R152, R152, R30, R21 ;  /* 0x0000001e98987224 */ /* 0x000fe400078e0215 */
[----:B------:R-:W-:-:S03]  /*ce20*/  IMAD.MOV.U32 R0, RZ, RZ, 0x1 ;  /* 0x00000001ff007424 */ /* 0x000fc600078e00ff */
[----:B------:R-:W-:Y:S02]  /*ce30*/  SEL R23, R3, R152, !P0 ;  /* 0x0000009803177207 */ /* 0x000fe40004000000 */
[----:B------:R-:W-:-:S07]  /*ce40*/  SEL R152, R152, R3, !P0 ;  /* 0x0000000398987207 */ /* 0x000fce0004000000 */
.L_x_316:
[----:B------:R-:W-:-:S13]  /*ce50*/  LOP3.LUT P0, RZ, R0, 0xff, RZ, 0xc0, !PT ;  /* 0x000000ff00ff7812 */ /* 0x000fda000780c0ff */
[----:B------:R-:W-:Y:S05]  /*ce60*/  @P0 BRA `(.L_x_319) ;  /* 0xffffff4000980947 */ /* 0x000fea000383ffff */
[----:B------:R-:W-:Y:S05]  /*ce70*/  EXIT ;  /* 0x000000000000794d */ /* 0x000fea0003800000 */
.L_x_3:
[----:B0-----:R-:W-:Y:S01]  /*ce80*/  ULDC.64 UR4, c[0x0][0x850] ;  /* 0x0002140000047ab9 */ /* 0x001fe20000000a00 */
[----:B------:R-:W-:Y:S01]  /*ce90*/  PRMT R3, RZ, 0x7610, R3 ;  /* 0x00007610ff037816 */ /* 0x000fe20000000003 */
[----:B------:R-:W-:Y:S01]  /*cea0*/  IMAD.MOV.U32 R23, RZ, RZ, -0x1 ;  /* 0xffffffffff177424 */ /* 0x000fe200078e00ff */
[----:B------:R-:W-:Y:S01]  /*ceb0*/  ISETP.GE.U32.AND P0, PT, R16, UR4, PT ;  /* 0x0000000410007c0c */ /* 0x000fe2000bf06070 */
[----:B------:R-:W-:Y:S02]  /*cec0*/  IMAD.MOV.U32 R24, RZ, RZ, -0x1 ;  /* 0xffffffffff187424 */ /* 0x000fe400078e00ff */
        /* <DEDUP_REMOVED lines=21> */
.L_x_321:
        /* <DEDUP_REMOVED lines=24> */
[----:B------:R-:W-:Y:S02]  /*d1a0*/  SHF.R.U32.HI R3, RZ, R12, R3 ;  /* 0x0000000cff037219 */ /* 0x000fe40000011603 */
[----:B------:R-:W-:Y:S01]  /*d1b0*/  ISETP.NE.AND.EX P0, PT, R27, RZ, PT, P0 ;  /* 0x000000ff1b00720c */ /* 0x000fe20003f05300 */
[----:B------:R1:W3:Y:S01]  /*d1c0*/  F2I.U32.TRUNC.NTZ R13, R6 ;  /* 0x00000006000d7305 */ /* 0x0002e2000020f000 */
[----:B------:R-:W1:Y:S01]  /*d1d0*/  LDC R15, c[0x0][0x148] ;  /* 0x00005200ff0f7b82 */ /* 0x000e620000000800 */
[----:B--2---:R-:W-:-:S02]  /*d1e0*/  IMAD R24, R11, R5, R4 ;  /* 0x000000050b187224 */ /* 0x004fc400078e0204 */
[----:B------:R-:W-:-:S05]  /*d1f0*/  IMAD.MOV.U32 R5, RZ, RZ, -0x1 ;  /* 0xffffffffff057424 */ /* 0x000fca00078e00ff */
[----:B------:R-:W2:Y:S01]  /*d200*/  LDC R20, c[0x0][0x800] ;  /* 0x00020000ff147b82 */ /* 0x000ea20000000800 */
[-CC-:B----4-:R-:W-:Y:S02]  /*d210*/  SHF.R.U64 R12, R10, R14.reuse, R3.reuse ;  /* 0x0000000e0a0c7219 */ /* 0x190fe40000001203 */
[----:B------:R-:W-:-:S05]  /*d220*/  SHF.R.U32.HI R3, RZ, R14, R3 ;  /* 0x0000000eff037219 */ /* 0x000fca0000011603 */
        /* <DEDUP_REMOVED lines=20> */
.L_x_322:
[----:B------:R-:W-:Y:S01]  /*d370*/  ISETP.NE.AND P0, PT, R2, 0x1, PT ;  /* 0x000000010200780c */ /* 0x000fe20003f05270 */
[----:B--2---:R-:W-:Y:S01]  /*d380*/  VIADD R7, R20, 0xffffffff ;  /* 0xffffffff14077836 */ /* 0x004fe20000000000 */
[----:B----4-:R-:W-:Y:S01]  /*d390*/  SHF.R.U64 R4, R4, R21, R5 ;  /* 0x0000001504047219 */ /* 0x010fe20000001205 */
[----:B------:R-:W-:Y:S01]  /*d3a0*/  IMAD.MOV R13, RZ, RZ, -R13 ;  /* 0x000000ffff0d7224 */ /* 0x000fe200078e0a0d */
[----:B------:R-:W-:Y:S02]  /*d3b0*/  LOP3.LUT R3, R12, R29, RZ, 0xc0, !PT ;  /* 0x0000001d0c037212 */ /* 0x000fe400078ec0ff */
[----:B------:R-:W-:Y:S01]  /*d3c0*/  LOP3.LUT R7, R10, R7, RZ, 0xc0, !PT ;  /* 0x000000070a077212 */ /* 0x000fe200078ec0ff */
[----:B------:R-:W-:Y:S02]  /*d3d0*/  IMAD.MOV R5, RZ, RZ, -R4 ;  /* 0x000000ffff057224 */ /* 0x000fe400078e0a04 */
[----:B------:R-:W-:-:S04]  /*d3e0*/  IMAD R3, R28, R4, R3 ;  /* 0x000000041c037224 */ /* 0x000fc800078e0203 */
[----:B------:R-:W-:Y:S02]  /*d3f0*/  @P0 IMAD R24, R15, R13, R0 ;  /* 0x0000000d0f180224 */ /* 0x000fe400078e0200 */
[----:B0-----:R-:W-:Y:S02]  /*d400*/  IMAD R0, R5, R23, R14 ;  /* 0x0000001705007224 */ /* 0x001fe400078e020e */
[----:B------:R-:W-:Y:S02]  /*d410*/  IMAD R23, R3, R30, R24 ;  /* 0x0000001e03177224 */ /* 0x000fe400078e0218 */
[----:B------:R-:W-:Y:S02]  /*d420*/  IMAD R0, R0, R20, R7 ;  /* 0x0000001400007224 */ /* 0x000fe400078e0207 */
[----:B------:R-:W-:-:S03]  /*d430*/  IMAD.MOV.U32 R3, RZ, RZ, 0x1 ;  /* 0x00000001ff037424 */ /* 0x000fc600078e00ff */
[----:B------:R-:W-:Y:S02]  /*d440*/  SEL R24, R0, R23, !P0 ;  /* 0x0000001700187207 */ /* 0x000fe40004000000 */
[----:B------:R-:W-:-:S07]  /*d450*/  SEL R23, R23, R0, !P0 ;  /* 0x0000000017177207 */ /* 0x000fce0004000000 */
.L_x_320:
[----:B------:R-:W-:-:S08]  /*d460*/  NOP ;  /* 0x0000000000007918 */ /* 0x000fd00000000000 */
[----:B------:R-:W0:-:S00]  /*d470*/  USETMAXREG.DEALLOC.CTAPOOL 0x28 ;  /* 0x00000028000079c8 */ /* 0x000e0000080e0500 */
[----:B------:R-:W-:-:S13]  /*d480*/  ISETP.NE.AND P0, PT, RZ, UR8, PT ;  /* 0x00000008ff007c0c */ /* 0x000fda000bf05270 */
[----:B------:R-:W-:Y:S05]  /*d490*/  @P0 EXIT ;  /* 0x000000000000094d */ /* 0x000fea0003800000 */
[----:B0-----:R-:W-:Y:S01]  /*d4a0*/  LOP3.LUT P0, RZ, R3, 0xff, RZ, 0xc0, !PT ;  /* 0x000000ff03ff7812 */ /* 0x001fe2000780c0ff */
[----:B------:R-:W-:Y:S02]  /*d4b0*/  IMAD.MOV.U32 R26, RZ, RZ, 0x1 ;  /* 0x00000001ff1a7424 */ /* 0x000fe400078e00ff */
[----:B------:R-:W-:-:S10]  /*d4c0*/  IMAD.MOV.U32 R27, RZ, RZ, RZ ;  /* 0x000000ffff1b7224 */ /* 0x000fd400078e00ff */
[----:B------:R-:W-:Y:S05]  /*d4d0*/  @!P0 BRA `(.L_x_323) ;  /* 0x0000001000088947 */ /* 0x000fea0003800000 */
[----:B------:R-:W-:Y:S01]  /*d4e0*/  ISETP.NE.AND P1, PT, R22, RZ, PT ;  /* 0x000000ff1600720c */ /* 0x000fe20003f25270 */
[----:B------:R-:W-:Y:S01]  /*d4f0*/  ULDC UR5, c[0x0][0x28c] ;  /* 0x0000a30000057ab9 */ /* 0x000fe20000000800 */
[----:B------:R-:W-:Y:S01]  /*d500*/  LOP3.LUT P0, RZ, R18, 0x1f, RZ, 0xc0, !PT ;  /* 0x0000001f12ff7812 */ /* 0x000fe2000780c0ff */
[----:B------:R-:W-:Y:S01]  /*d510*/  ULDC UR41, c[0x0][0x858] ;  /* 0x0002160000297ab9 */ /* 0x000fe20000000800 */
[----:B------:R-:W-:Y:S01]  /*d520*/  UMOV UR6, 0xffffffff ;  /* 0xffffffff00067882 */ /* 0x000fe20000000000 */
[----:B------:R-:W-:Y:S01]  /*d530*/  UIADD3 UR7, UR5, 0x7f, URZ ;  /* 0x0000007f05077890 */ /* 0x000fe2000fffe03f */
[----:B------:R-:W-:Y:S01]  /*d540*/  ISETP.NE.OR P0, PT, R22, RZ, !P0 ;  /* 0x000000ff1600720c */ /* 0x000fe20004705670 */
[----:B------:R-:W-:Y:S01]  /*d550*/  UMOV UR8, 0x1 ;  /* 0x0000000100087882 */ /* 0x000fe20000000000 */
[----:B------:R-:W-:Y:S01]  /*d560*/  LOP3.LUT R19, R19, 0xfffffffe, RZ, 0xc0, !PT ;  /* 0xfffffffe13137812 */ /* 0x000fe200078ec0ff */
[----:B------:R-:W-:Y:S01]  /*d570*/  USHF.L.U32 UR6, UR6, UR41, URZ ;  /* 0x0000002906067299 */ /* 0x000fe2000800063f */
[----:B------:R-:W-:Y:S01]  /*d580*/  BSSY B6, `(.L_x_323) ;  /* 0x00000f7000067945 */ /* 0x000fe20003800000 */
[----:B------:R-:W-:Y:S01]  /*d590*/  USHF.L.U32 UR41, UR8, UR41, URZ ;  /* 0x0000002908297299 */ /* 0x000fe2000800063f */
[----:B------:R-:W-:Y:S01]  /*d5a0*/  IMAD.MOV.U32 R18, RZ, RZ, 0x1 ;  /* 0x00000001ff127424 */ /* 0x000fe200078e00ff */
[----:B------:R-:W-:Y:S01]  /*d5b0*/  USHF.R.S32.HI UR8, URZ, 0x1f, UR7 ;  /* 0x0000001f3f087899 */ /* 0x000fe20008011407 */
[----:B------:R-:W-:Y:S01]  /*d5c0*/  @P1 LOP3.LUT R19, R19, 0x1, RZ, 0xfc, !PT ;  /* 0x0000000113131812 */ /* 0x000fe200078efcff */
[----:B------:R-:W-:Y:S01]  /*d5d0*/  ULDC UR4, c[0x0][0xc] ;  /* 0x0000030000047ab9 */ /* 0x000fe20000000800 */
[----:B------:R-:W-:Y:S01]  /*d5e0*/  ULDC UR5, c[0x0][0x10] ;  /* 0x0000040000057ab9 */ /* 0x000fe20000000800 */
[----:B------:R-:W-:Y:S01]  /*d5f0*/  ULEA.HI UR8, UR8, UR7, URZ, 0x7 ;  /* 0x0000000708087291 */ /* 0x000fe2000f8f383f */
[----:B------:R-:W-:Y:S01]  /*d600*/  LOP3.LUT R19, R19, 0xfffffffb, RZ, 0xc0, !PT ;  /* 0xfffffffb13137812 */ /* 0x000fe200078ec0ff */
[----:B------:R-:W-:Y:S01]  /*d610*/  UIMAD.WIDE.U32 UR4, UR4, UR5, URZ ;  /* 0x00000005040472a5 */ /* 0x000fe2000f8e003f */
[----:B------:R-:W-:Y:S01]  /*d620*/  IMAD.MOV.U32 R27, RZ, RZ, RZ ;  /* 0x000000ffff1b7224 */ /* 0x000fe200078e00ff */
[----:B------:R-:W-:Y:S01]  /*d630*/  ULOP3.LUT UR43, URZ, UR6, URZ, 0x33, !UPT ;  /* 0x000000063f2b7292 */ /* 0x000fe2000f8e333f */
[----:B------:R-:W-:Y:S01]  /*d640*/  @P0 LOP3.LUT R19, R19, 0x4, RZ, 0xfc, !PT ;  /* 0x0000000413130812 */ /* 0x000fe200078efcff */
[----:B------:R-:W-:Y:S01]  /*d650*/  USHF.R.S32.HI UR44, URZ, 0x7, UR8 ;  /* 0x000000073f2c7899 */ /* 0x000fe20008011408 */
[----:B------:R-:W-:Y:S01]  /*d660*/  IMAD.MOV.U32 R26, RZ, RZ, 0x1 ;  /* 0x00000001ff1a7424 */ /* 0x000fe200078e00ff */
[----:B------:R-:W-:Y:S01]  /*d670*/  ULDC UR6, c[0x0][0x14] ;  /* 0x0000050000067ab9 */ /* 0x000fe20000000800 */
[----:B------:R-:W-:Y:S01]  /*d680*/  ULDC UR40, c[0x0][0x800] ;  /* 0x0002000000287ab9 */ /* 0x000fe20000000800 */
[----:B------:R-:W-:-:S02]  /*d690*/  UIMAD.WIDE.U32 UR38, UR4, UR6, URZ ;  /* 0x00000006042672a5 */ /* 0x000fc4000f8e003f */
[----:B------:R-:W-:Y:S02]  /*d6a0*/  UIMAD UR45, UR5, UR6, URZ ;  /* 0x00000006052d72a4 */ /* 0x000fe4000f8e023f */
[----:B------:R-:W-:Y:S02]  /*d6b0*/  ULOP3.LUT UR46, UR42, 0x2, URZ, 0xfc, !UPT ;  /* 0x000000022a2e7892 */ /* 0x000fe4000f8efc3f */
[----:B------:R-:W-:Y:S02]  /*d6c0*/  UIADD3 UR40, UR40, -0x1, URZ ;  /* 0xffffffff28287890 */ /* 0x000fe4000fffe03f */
[----:B------:R-:W-:Y:S02]  /*d6d0*/  UIADD3 UR45, UR39, UR45, URZ ;  /* 0x0000002d272d7290 */ /* 0x000fe4000fffe03f */
[----:B------:R-:W-:Y:S01]  /*d6e0*/  UIADD3 UR47, UR44, 0x1, URZ ;  /* 0x000000012c2f7890 */ /* 0x000fe2000fffe03f */
[----:B------:R-:W-:-:S11]  /*d6f0*/  ULDC.64 UR36, c[0x0][0x198] ;  /* 0x0000660000247ab9 */ /* 0x000fd60000000a00 */
.L_x_340:
[----:B------:R-:W0:Y:S01]  /*d700*/  S2R R3, SR_CgaCtaId ;  /* 0x0000000000037919 */ /* 0x000e220000008800 */
[----:B------:R-:W-:-:S04]  /*d710*/  MOV R28, 0x400 ;  /* 0x00000400001c7802 */ /* 0x000fc80000000f00 */
[----:B0-----:R-:W-:-:S05]  /*d720*/  LEA R28, R3, R28, 0x18 ;  /* 0x0000001c031c7211 */ /* 0x001fca00078ec0ff */
[----:B------:R-:W-:-:S05]  /*d730*/  VIADD R0, R28, 0x800 ;  /* 0x000008001c007836 */ /* 0x000fca0000000000 */
[----:B------:R-:W-:-:S13]  /*d740*/  LOP3.LUT P0, RZ, R0, 0x1bf, RZ, 0xc0, !PT ;  /* 0x000001bf00ff7812 */ /* 0x000fda000780c0ff */
[----:B------:R-:W-:Y:S05]  /*d750*/  @!P0 BRA `(.L_x_324) ;  /* 0x0000000000408947 */ /* 0x000fea0003800000 */
[----:B------:R-:W-:Y:S01]  /*d760*/  MOV R14, 0x0 ;  /* 0x00000000000e7802 */ /* 0x000fe20000000f00 */
[----:B------:R-:W-:Y:S01]  /*d770*/  ULDC.64 UR4, c[0x4][0x88] ;  /* 0x0100220000047ab9 */ /* 0x000fe20000000a00 */
[----:B------:R-:W-:Y:S01]  /*d780*/  ULDC.64 UR6, c[0x4][0x8] ;  /* 0x0100020000067ab9 */ /* 0x000fe20000000a00 */
[----:B------:R-:W-:Y:S02]  /*d790*/  IMAD.U32 R4, RZ, RZ, UR4 ;  /* 0x00000004ff047e24 */ /* 0x000fe4000f8e00ff */
[----:B------:R-:W-:Y:S01]  /*d7a0*/  IMAD.U32 R5, RZ, RZ, UR5 ;  /* 0x00000005ff057e24 */ /* 0x000fe2000f8e00ff */
[----:B------:R-:W0:Y:S01]  /*d7b0*/  LDC.64 R14, c[0x4][R14] ;  /* 0x010000000e0e7b82 */ /* 0x000e220000000a00 */
[----:B------:R-:W-:Y:S01]  /*d7c0*/  ULDC.64 UR4, c[0x4][0x90] ;  /* 0x0100240000047ab9 */ /* 0x000fe20000000a00 */
[----:B------:R-:W-:Y:S02]  /*d7d0*/  IMAD.U32 R10, RZ, RZ, UR6 ;  /* 0x00000006ff0a7e24 */ /* 0x000fe4000f8e00ff */
[----:B------:R-:W-:-:S02]  /*d7e0*/  IMAD.U32 R6, RZ, RZ, UR4 ;  /* 0x00000004ff067e24 */ /* 0x000fc4000f8e00ff */
[----:B------:R-:W-:Y:S02]  /*d7f0*/  IMAD.U32 R7, RZ, RZ, UR5 ;  /* 0x00000005ff077e24 */ /* 0x000fe4000f8e00ff */
[----:B------:R-:W-:Y:S02]  /*d800*/  IMAD.U32 R11, RZ, RZ, UR7 ;  /* 0x00000007ff0b7e24 */ /* 0x000fe4000f8e00ff */
[----:B------:R-:W-:Y:S02]  /*d810*/  IMAD.MOV.U32 R8, RZ, RZ, 0x70 ;  /* 0x00000070ff087424 */ /* 0x000fe400078e00ff */
[----:B------:R-:W-:Y:S02]  /*d820*/  IMAD.MOV.U32 R12, RZ, RZ, 0x1 ;  /* 0x00000001ff0c7424 */ /* 0x000fe400078e00ff */
[----:B------:R-:W-:-:S07]  /*d830*/  IMAD.MOV.U32 R13, RZ, RZ, RZ ;  /* 0x000000ffff0d7224 */ /* 0x000fce00078e00ff */
[----:B------:R-:W-:-:S07]  /*d840*/  LEPC R20, `(.L_x_324) ;  /* 0x000000001014794e */ /* 0x000fce0000000000 */
[----:B0-----:R-:W-:Y:S05]  /*d850*/  CALL.ABS.NOINC R14 ;  /* 0x000000000e007343 */ /* 0x001fea0003c00000 */
.L_x_324:
        /* <DEDUP_REMOVED lines=19> */
.L_x_325:
[----:B------:R-:W0:Y:S02]  /*d990*/  LDC R0, c[0x0][0x28c] ;  /* 0x0000a300ff007b82 */ /* 0x000e240000000800 */
[----:B0-----:R-:W-:-:S13]  /*d9a0*/  ISETP.GE.AND P0, PT, R0, 0x1, PT ;  /* 0x000000010000780c */ /* 0x001fda0003f06270 */
[----:B------:R-:W-:Y:S05]  /*d9b0*/  @!P0 BRA `(.L_x_326) ;  /* 0x0000000400088947 */ /* 0x000fea0003800000 */
[----:B------:R-:W-:Y:S01]  /*d9c0*/  BSSY B0, `(.L_x_326) ;  /* 0x0000041000007945 */ /* 0x000fe20003800000 */
[----:B------:R-:W-:Y:S02]  /*d9d0*/  IMAD.SHL.U32 R24, R24, 0x80, RZ ;  /* 0x0000008018187824 */ /* 0x000fe400078e00ff */
[----:B------:R-:W-:Y:S02]  /*d9e0*/  IMAD.SHL.U32 R23, R23, 0x100, RZ ;  /* 0x0000010017177824 */ /* 0x000fe400078e00ff */
[----:B------:R-:W-:Y:S02]  /*d9f0*/  IMAD.MOV.U32 R6, RZ, RZ, RZ ;  /* 0x000000ffff067224 */ /* 0x000fe400078e00ff */
[----:B------:R-:W-:Y:S02]  /*da00*/  IMAD.MOV.U32 R8, RZ, RZ, RZ ;  /* 0x000000ffff087224 */ /* 0x000fe400078e00ff */
[----:B------:R-:W-:Y:S02]  /*da10*/  IMAD.U32 R9, RZ, RZ, UR47 ;  /* 0x0000002fff097e24 */ /* 0x000fe4000f8e00ff */
[----:B------:R-:W-:-:S02]  /*da20*/  IMAD.MOV.U32 R0, RZ, RZ, R26 ;  /* 0x000000ffff007224 */ /* 0x000fc400078e001a */
[----:B------:R-:W-:-:S07]  /*da30*/  IMAD.MOV.U32 R3, RZ, RZ, R27 ;  /* 0x000000ffff037224 */ /* 0x000fce00078e001b */
.L_x_335:
[----:B0-----:R-:W-:Y:S01]  /*da40*/  IMAD R7, R3, 0x8, R28 ;  /* 0x0000000803077824 */ /* 0x001fe200078e021c */
[----:B------:R-:W-:Y:S01]  /*da50*/  SHF.L.U32 R4, R0, 0x1f, RZ ;  /* 0x0000001f00047819 */ /* 0x000fe200000006ff */
[----:B------:R-:W-:Y:S01]  /*da60*/  BSSY B1, `(.L_x_327) ;  /* 0x0000005000017945 */ /* 0x000fe20003800000 */
[----:B------:R-:W-:Y:S02]  /*da70*/  ISETP.NE.AND P1, PT, R22, RZ, PT ;  /* 0x000000ff1600720c */ /* 0x000fe40003f25270 */
[----:B------:R-:W0:Y:S11]  /*da80*/  SYNCS.PHASECHK.TRANS64.TRYWAIT P0, [R7+URZ+0x38], R4 ;  /* 0x00003804070075a7 */ /* 0x000e36000800017f */
[----:B------:R-:W1:Y:S01]  /*da90*/  @!P1 LDC R5, c[0x0][0x70c] ;  /* 0x0001c300ff059b82 */ /* 0x000e620000000800 */
[----:B0-----:R-:W-:Y:S05]  /*daa0*/  @!P0 BRA `(.L_x_328) ;  /* 0x0000001000208947 */ /* 0x001fea0003800000 */
.L_x_354:
[----:B------:R-:W-:Y:S05]  /*dab0*/  BSYNC B1 ;  /* 0x0000000000017941 */ /* 0x000fea0003800000 */
.L_x_327:
[----:B------:R-:W-:Y:S01]  /*dac0*/  ISETP.NE.AND P0, PT, R22, RZ, PT ;  /* 0x000000ff1600720c */ /* 0x000fe20003f05270 */
[----:B------:R-:W-:-:S04]  /*dad0*/  UPRMT UR4, UR46, 0x9910, URZ ;  /* 0x000099102e047896 */ /* 0x000fc8000800003f */
[----:B------:R-:W-:-:S08]  /*dae0*/  UISETP.NE.AND UP0, UPT, UR4, 0x2, UPT ;  /* 0x000000020400788c */ /* 0x000fd0000bf05270 */
[----:B-1----:R1:W-:Y:S01]  /*daf0*/  @!P0 SYNCS.ARRIVE.TRANS64 RZ, [R7+URZ], R5 ;  /* 0x0000000507ff89a7 */ /* 0x0023e2000800003f */
[----:B------:R-:W-:-:S13]  /*db00*/  PLOP3.LUT P0, PT, PT, PT, UP0, 0x80, 0x0 ;  /* 0x000000000000781c */ /* 0x000fda0003f0f008 */
[----:B-1----:R-:W-:Y:S05]  /*db10*/  @P0 BRA `(.L_x_329) ;  /* 0x0000000000040947 */ /* 0x002fea0003800000 */
[----:B------:R-:W-:Y:S01]  /*db20*/  BPT.TRAP 0x1 ;  /* 0x000000040000795c */ /* 0x000fe20000300000 */
.L_x_329:
[----:B------:R-:W-:Y:S01]  /*db30*/  LOP3.LUT P0, RZ, R19, 0x4, RZ, 0xc0, !PT ;  /* 0x0000000413ff7812 */ /* 0x000fe2000780c0ff */
[----:B------:R-:W-:-:S12]  /*db40*/  BSSY B1, `(.L_x_330) ;  /* 0x0000003000017945 */ /* 0x000fd80003800000 */
[----:B------:R-:W-:Y:S05]  /*db50*/  @P0 BRA `(.L_x_331) ;  /* 0x0000000000040947 */ /* 0x000fea0003800000 */
[----:B------:R-:W-:Y:S01]  /*db60*/  BPT.TRAP 0x1 ;  /* 0x000000040000795c */ /* 0x000fe20000300000 */
.L_x_331:
[----:B------:R-:W-:Y:S05]  /*db70*/  BSYNC B1 ;  /* 0x0000000000017941 */ /* 0x000fea0003800000 */
.L_x_330:
[----:B------:R-:W-:-:S03]  /*db80*/  UMOV UR4, 0xffffffff ;  /* 0xffffffff00047882 */ /* 0x000fc60000000000 */
[----:B------:R-:W-:Y:S05]  /*db90*/  BRA.DIV UR4, `(.L_x_332) ;  /* 0x0000000e04f87947 */ /* 0x000fea000b800000 */
[----:B------:R-:W-:-:S13]  /*dba0*/  ELECT P6, URZ, PT ;  /* 0x00000000003f782f */ /* 0x000fda00038c0000 */
.L_x_357:
[----:B------:R-:W-:Y:S04]  /*dbb0*/  BSSY B1, `(.L_x_333) ;  /* 0x0000017000017945 */ /* 0x000fe80003800000 */
[----:B------:R-:W-:Y:S05]  /*dbc0*/  @!P6 BRA `(.L_x_334) ;  /* 0x000000000054e947 */ /* 0x000fea0003800000 */
[----:B0-----:R-:W-:Y:S01]  /*dbd0*/  IMAD R4, R3, 0x4000, R28 ;  /* 0x0000400003047824 */ /* 0x001fe200078e021c */
[----:B------:R-:W-:Y:S01]  /*dbe0*/  R2UR UR17, R7 ;  /* 0x00000000071172ca */ /* 0x000fe200000e0000 */
[----:B------:R-:W-:Y:S01]  /*dbf0*/  UIADD3 UR4, UP0, UR36, 0xf0, URZ ;  /* 0x000000f024047890 */ /* 0x000fe2000ff1e03f */
[----:B------:R-:W-:Y:S01]  /*dc00*/  R2UR UR20, R25 ;  /* 0x00000000191472ca */ /* 0x000fe200000e0000 */
[----:B------:R-:W-:Y:S01]  /*dc10*/  UIADD3 UR14, UP1, UR36, 0x1f0, URZ ;  /* 0x000001f0240e7890 */ /* 0x000fe2000ff3e03f */
[----:B------:R-:W-:Y:S01]  /*dc20*/  R2UR UR8, R4 ;  /* 0x00000000040872ca */ /* 0x000fe200000e0000 */
[----:B------:R-:W-:Y:S01]  /*dc30*/  UIADD3.X UR5, URZ, UR37, URZ, UP0, !UPT ;  /* 0x000000253f057290 */ /* 0x000fe200087fe43f */
[----:B------:R-:W-:Y:S01]  /*dc40*/  R2UR UR18, R8 ;  /* 0x00000000081272ca */ /* 0x000fe200000e0000 */
[----:B------:R-:W-:Y:S01]  /*dc50*/  UIADD3.X UR15, URZ, UR37, URZ, UP1, !UPT ;  /* 0x000000253f0f7290 */ /* 0x000fe20008ffe43f */
[----:B------:R-:W-:Y:S01]  /*dc60*/  R2UR UR19, R23 ;  /* 0x00000000171372ca */ /* 0x000fe200000e0000 */
[----:B------:R-:W-:Y:S01]  /*dc70*/  UMOV UR6, 0x0 ;  /* 0x0000000000067882 */ /* 0x000fe20000000000 */
[----:B------:R-:W-:Y:S01]  /*dc80*/  R2UR UR10, R6 ;  /* 0x00000000060a72ca */ /* 0x000fe200000e0000 */
[----:B------:R-:W-:Y:S01]  /*dc90*/  UMOV UR7, 0x10000000 ;  /* 0x1000000000077882 */ /* 0x000fe20000000000 */
[----:B------:R-:W-:Y:S01]  /*dca0*/  R2UR UR11, R24 ;  /* 0x00000000180b72ca */ /* 0x000fe200000e0000 */
[----:B------:R-:W-:-:S02]  /*dcb0*/  UMOV UR9, UR17 ;  /* 0x0000001100097c82 */ /* 0x000fc40008000000 */
[----:B------:R-:W-:Y:S02]  /*dcc0*/  UMOV UR12, UR20 ;  /* 0x00000014000c7c82 */ /* 0x000fe40008000000 */
[----:B------:R-:W-:Y:S02]  /*dcd0*/  UIADD3 UR16, UR8, 0x800, URZ ;  /* 0x0000080008107890 */ /* 0x000fe4000fffe03f */
[----:B------:R-:W-:-:S07]  /*dce0*/  UIADD3 UR8, UR8, 0x1c800, URZ ;  /* 0x0001c80008087890 */ /* 0x000fce000fffe03f */
[----:B------:R1:W-:Y:S02]  /*dcf0*/  UTMALDG.3D [UR16], [UR4], desc[UR6] ;  /* 0x00000610040075b4 */ /* 0x0003e40008011000 */
[----:B------:R1:W-:Y:S02]  /*dd00*/  UTMALDG.3D [UR8], [UR14], desc[UR6] ;  /* 0x000006080e0075b4 */ /* 0x0003e40008011000 */
[----:B-1----:R-:W-:Y:S01]  /*dd10*/  NOP ;  /* 0x0000000000007918 */ /* 0x002fe20000000000 */
.L_x_334:
[----:B------:R-:W-:Y:S05]  /*dd20*/  BSYNC B1 ;  /* 0x0000000000017941 */ /* 0x000fea0003800000 */
.L_x_333:
[----:B------:R-:W-:Y:S02]  /*dd30*/  VIADD R9, R9, 0xffffffff ;  /* 0xffffffff09097836 */ /* 0x000fe40000000000 */
[----:B------:R-:W-:Y:S02]  /*dd40*/  VIADD R3, R3, 0x1 ;  /* 0x0000000103037836 */ /* 0x000fe40000000000 */
[----:B------:R-:W-:Y:S01]  /*dd50*/  VIADD R8, R8, 0x40 ;  /* 0x0000004008087836 */ /* 0x000fe20000000000 */
[----:B------:R-:W-:Y:S01]  /*dd60*/  ISETP.GT.AND P1, PT, R9, 0x1, PT ;  /* 0x000000010900780c */ /* 0x000fe20003f24270 */
[----:B------:R-:W-:Y:S01]  /*dd70*/  VIADD R6, R6, 0x80 ;  /* 0x0000008006067836 */ /* 0x000fe20000000000 */
[----:B------:R-:W-:-:S04]  /*dd80*/  ISETP.NE.AND P0, PT, R3, 0x7, PT ;  /* 0x000000070300780c */ /* 0x000fc80003f05270 */
[----:B------:R-:W-:Y:S02]  /*dd90*/  SEL R5, RZ, 0x1, P0 ;  /* 0x00000001ff057807 */ /* 0x000fe40000000000 */
[----:B------:R-:W-:Y:S02]  /*dda0*/  SEL R3, R3, RZ, P0 ;  /* 0x000000ff03037207 */ /* 0x000fe40000000000 */
[----:B------:R-:W-:-:S03]  /*ddb0*/  LOP3.LUT R0, R0, R5, RZ, 0x3c, !PT ;  /* 0x0000000500007212 */ /* 0x000fc600078e3cff */
[----:B------:R-:W-:Y:S05]  /*ddc0*/  @P1 BRA `(.L_x_335) ;  /* 0xfffffffc001c1947 */ /* 0x000fea000383ffff */
[----:B------:R-:W-:Y:S05]  /*ddd0*/  BSYNC B0 ;  /* 0x0000000000007941 */ /* 0x000fea0003800000 */
.L_x_326:
[----:B------:R-:W-:Y:S01]  /*dde0*/  VIADD R0, R27, UR44 ;  /* 0x0000002c1b007c36 */ /* 0x000fe20008000000 */
[----:B------:R-:W-:Y:S02]  /*ddf0*/  UISETP.GE.U32.AND UP0, UPT, UR44, 0x7, UPT ;  /* 0x000000072c00788c */ /* 0x000fe4000bf06070 */
[----:B------:R-:W-:Y:S01]  /*de00*/  IMAD.U32 R3, RZ, RZ, UR44 ;  /* 0x0000002cff037e24 */ /* 0x000fe2000f8e00ff */
[----:B------:R-:W-:Y:S01]  /*de10*/  ULDC.64 UR4, c[0x0][0x850] ;  /* 0x0002140000047ab9 */ /* 0x000fe20000000a00 */
[C---:B0-----:R-:W-:Y:S01]  /*de20*/  IMAD.WIDE.U32 R4, R0.reuse, 0x24924925, RZ ;  /* 0x2492492500047825 */ /* 0x041fe200078e00ff */
[----:B------:R-:W-:Y:S01]  /*de30*/  ISETP.GT.U32.AND P0, PT, R0, 0x6, PT ;  /* 0x000000060000780c */ /* 0x000fe20003f04070 */
[----:B------:R-:W-:Y:S01]  /*de40*/  BSSY B0, `(.L_x_336) ;  /* 0x0000068000007945 */ /* 0x000fe20003800000 */
[----:B------:R-:W-:Y:S01]  /*de50*/  LOP3.LUT P2, RZ, R18, 0xff, RZ, 0xc0, !PT ;  /* 0x000000ff12ff7812 */ /* 0x000fe2000784c0ff */
[----:B------:R-:W-:Y:S01]  /*de60*/  IMAD.IADD R4, R0, 0x1, -R5 ;  /* 0x0000000100047824 */ /* 0x000fe200078e0a05 */
[----:B------:R-:W-:Y:S01]  /*de70*/  ISETP.LT.U32.AND P0, PT, R3, 0x7, P0 ;  /* 0x000000070300780c */ /* 0x000fe20000701070 */
[----:B------:R-:W-:Y:S01]  /*de80*/  IMAD.MOV.U32 R23, RZ, RZ, -0x1 ;  /* 0xffffffffff177424 */ /* 0x000fe200078e00ff */
[----:B------:R-:W-:Y:S01]  /*de90*/  PLOP3.LUT P1, PT, PT, PT, UP0, 0x80, 0x0 ;  /* 0x000000000000781c */ /* 0x000fe20003f2f008 */
[----:B------:R-:W-:Y:S01]  /*dea0*/  IMAD.MOV.U32 R24, RZ, RZ, -0x1 ;  /* 0xffffffffff187424 */ /* 0x000fe200078e00ff */
[----:B------:R-:W-:Y:S01]  /*deb0*/  SEL R3, RZ, 0x1, !P0 ;  /* 0x00000001ff037807 */ /* 0x000fe20004000000 */
[----:B------:R-:W-:Y:S01]  /*dec0*/  IMAD.MOV.U32 R25, RZ, RZ, -0x1 ;  /* 0xffffffffff197424 */ /* 0x000fe200078e00ff */
[----:B------:R-:W-:-:S02]  /*ded0*/  IADD3 R16, P0, R16, UR38, RZ ;  /* 0x0000002610107c10 */ /* 0x000fc4000ff1e0ff */
[----:B------:R-:W-:Y:S02]  /*dee0*/  LEA.HI R4, R4, R5, RZ, 0x1f ;  /* 0x0000000504047211 */ /* 0x000fe400078ff8ff */
[----:B------:R-:W-:Y:S01]  /*def0*/  IADD3.X R17, R17, UR45, RZ, P0, !PT ;  /* 0x0000002d11117c10 */ /* 0x000fe200087fe4ff */
[----:B------:R0:W-:Y:S01]  /*df00*/  @P2 SYNCS.ARRIVE.TRANS64.A1T0 RZ, [R28+URZ+0x88], RZ ;  /* 0x000088ff1cff29a7 */ /* 0x0001e2000810003f */
[----:B------:R-:W-:Y:S02]  /*df10*/  ISETP.GE.U32.AND P0, PT, R16, UR4, PT ;  /* 0x0000000410007c0c */ /* 0x000fe4000bf06070 */
[----:B------:R-:W-:Y:S02]  /*df20*/  LOP3.LUT R26, R26, R3, RZ, 0x3c, !PT ;  /* 0x000000031a1a7212 */ /* 0x000fe400078e3cff */
[----:B------:R-:W-:Y:S02]  /*df30*/  ISETP.GE.U32.AND.EX P0, PT, R17, UR5, PT, P0 ;  /* 0x0000000511007c0c */ /* 0x000fe4000bf06100 */
[----:B------:R-:W-:-:S02]  /*df40*/  SHF.R.U32.HI R27, RZ, 0x2, R4 ;  /* 0x00000002ff1b7819 */ /* 0x000fc40000011604 */
[----:B------:R-:W-:Y:S02]  /*df50*/  PRMT R18, RZ, 0x7610, R18 ;  /* 0x00007610ff127816 */ /* 0x000fe40000000012 */
[----:B------:R-:W-:Y:S01]  /*df60*/  @P1 LOP3.LUT R26, R26, 0x1, R27, 0x78, !PT ;  /* 0x000000011a1a1812 */ /* 0x000fe200078e781b */
[--C-:B------:R-:W-:Y:S01]  /*df70*/  IMAD R27, R27, -0x7, R0.reuse ;  /* 0xfffffff91b1b7824 */ /* 0x100fe200078e0200 */
[----:B------:R-:W-:-:S05]  /*df80*/  PRMT R0, RZ, 0x7610, R0 ;  /* 0x00007610ff007816 */ /* 0x000fca0000000000 */
[----:B0-----:R-:W-:Y:S05]  /*df90*/  @P0 BRA `(.L_x_337) ;  /* 0x0000000400480947 */ /* 0x001fea0003800000 */
[----:B------:R-:W-:Y:S01]  /*dfa0*/  ULDC.64 UR4, c[0x0][0x828] ;  /* 0x00020a0000047ab9 */ /* 0x000fe20000000a00 */
[----:B------:R-:W0:Y:S01]  /*dfb0*/  S2R R3, SR_CTAID.X ;  /* 0x0000000000037919 */ /* 0x000e220000002500 */
[----:B------:R-:W-:Y:S01]  /*dfc0*/  ISETP.NE.U32.AND P0, PT, RZ, UR4, PT ;  /* 0x00000004ff007c0c */ /* 0x000fe2000bf05070 */
[----:B------:R-:W-:Y:S01]  /*dfd0*/  ULDC UR7, c[0x0][0x830] ;  /* 0x00020c0000077ab9 */ /* 0x000fe20000000800 */
[----:B------:R-:W-:Y:S01]  /*dfe0*/  IMAD.MOV.U32 R4, RZ, RZ, R16 ;  /* 0x000000ffff047224 */ /* 0x000fe200078e0010 */
[----:B------:R-:W1:Y:S01]  /*dff0*/  S2R R0, SR_CTAID.Y ;  /* 0x0000000000007919 */ /* 0x000e620000002600 */
[----:B------:R-:W-:Y:S01]  /*e000*/  ISETP.NE.AND.EX P0, PT, RZ, UR5, PT, P0 ;  /* 0x00000005ff007c0c */ /* 0x000fe2000bf05300 */
[----:B------:R-:W-:-:S12]  /*e010*/  IMAD.MOV.U32 R5, RZ, RZ, R17 ;  /* 0x000000ffff057224 */ /* 0x000fd800078e0011 */
[----:B------:R-:W-:Y:S05]  /*e020*/  @!P0 BRA `(.L_x_338) ;  /* 0x0000000000288947 */ /* 0x000fea0003800000 */
[----:B------:R-:W-:Y:S02]  /*e030*/  ULDC UR6, c[0x0][0x834] ;  /* 0x00020d0000067ab9 */ /* 0x000fe40000000800 */
[----:B------:R-:W-:-:S05]  /*e040*/  IADD3 R9, P0, R16, UR6, RZ ;  /* 0x0000000610097c10 */ /* 0x000fca000ff1e0ff */
[----:B------:R-:W-:-:S04]  /*e050*/  IMAD.X R11, RZ, RZ, R17, P0 ;  /* 0x000000ffff0b7224 */ /* 0x000fc800000e0611 */
[----:B------:R-:W-:-:S04]  /*e060*/  IMAD.WIDE.U32 R6, R11, UR4, RZ ;  /* 0x000000040b067c25 */ /* 0x000fc8000f8e00ff */
[----:B------:R-:W-:-:S04]  /*e070*/  IMAD.WIDE.U32 R6, P0, R9, UR5, R6 ;  /* 0x0000000509067c25 */ /* 0x000fc8000f800006 */
[----:B------:R-:W-:-:S04]  /*e080*/  IMAD.WIDE.U32 R8, R9, UR4, RZ ;  /* 0x0000000409087c25 */ /* 0x000fc8000f8e00ff */
[----:B------:R-:W-:Y:S01]  /*e090*/  IMAD.X R5, RZ, RZ, RZ, P0 ;  /* 0x000000ffff057224 */ /* 0x000fe200000e06ff */
[----:B------:R-:W-:Y:S01]  /*e0a0*/  IADD3 RZ, P0, R9, R6, RZ ;  /* 0x0000000609ff7210 */ /* 0x000fe20007f1e0ff */
[----:B------:R-:W-:-:S04]  /*e0b0*/  IMAD.MOV.U32 R4, RZ, RZ, R7 ;  /* 0x000000ffff047224 */ /* 0x000fc800078e0007 */
[----:B------:R-:W-:-:S08]  /*e0c0*/  IMAD.WIDE.U32.X R4, R11, UR5, R4, P0 ;  /* 0x000000050b047c25 */ /* 0x000fd000080e0404 */
.L_x_338:
[--C-:B------:R-:W-:Y:S01]  /*e0d0*/  SHF.R.U64 R25, R4, UR7, R5.reuse ;  /* 0x0000000704197c19 */ /* 0x100fe20008001205 */
[----:B------:R-:W-:Y:S01]  /*e0e0*/  ULDC.64 UR4, c[0x0][0x820] ;  /* 0x0002080000047ab9 */ /* 0x000fe20000000a00 */
[----:B------:R-:W-:Y:S01]  /*e0f0*/  SHF.R.U32.HI R4, RZ, UR7, R5 ;  /* 0x00000007ff047c19 */ /* 0x000fe20008011605 */
[----:B------:R-:W-:Y:S01]  /*e100*/  ULDC.64 UR8, c[0x0][0x840] ;  /* 0x0002100000087ab9 */ /* 0x000fe20000000a00 */
[----:B------:R-:W-:Y:S01]  /*e110*/  IADD3 R7, P0, RZ, -R25, RZ ;  /* 0x80000019ff077210 */ /* 0x000fe20007f1e0ff */
[----:B------:R-:W2:Y:S01]  /*e120*/  LDC R13, c[0x0][0x148] ;  /* 0x00005200ff0d7b82 */ /* 0x000ea20000000800 */
[----:B0-----:R-:W-:Y:S01]  /*e130*/  I2FP.F32.U32 R8, R3 ;  /* 0x0000000300087245 */ /* 0x001fe20000201000 */
[----:B------:R-:W-:Y:S02]  /*e140*/  ULDC UR6, c[0x0][0x808] ;  /* 0x0002020000067ab9 */ /* 0x000fe40000000800 */
[----:B------:R-:W-:Y:S01]  /*e150*/  IMAD.X R4, RZ, RZ, ~R4, P0 ;  /* 0x000000ffff047224 */ /* 0x000fe200000e0e04 */
[----:B------:R-:W-:-:S03]  /*e160*/  ISETP.NE.U32.AND P0, PT, RZ, UR8, PT ;  /* 0x00000008ff007c0c */ /* 0x000fc6000bf05070 */
[----:B------:R-:W-:Y:S01]  /*e170*/  IMAD R6, R4, UR4, RZ ;  /* 0x0000000404067c24 */ /* 0x000fe2000f8e02ff */
[----:B------:R-:W-:Y:S01]  /*e180*/  ISETP.NE.AND.EX P0, PT, RZ, UR9, PT, P0 ;  /* 0x00000009ff007c0c */ /* 0x000fe2000bf05300 */
[----:B------:R-:W-:Y:S01]  /*e190*/  IMAD.WIDE.U32 R4, R7, UR4, R16 ;  /* 0x0000000407047c25 */ /* 0x000fe2000f8e0010 */
[----:B------:R-:W-:-:S03]  /*e1a0*/  ULDC UR4, c[0x0][0x150] ;  /* 0x0000540000047ab9 */ /* 0x000fc60000000800 */
[----:B------:R-:W-:Y:S01]  /*e1b0*/  FMUL R8, R8, UR4 ;  /* 0x0000000408087c20 */ /* 0x000fe20008400000 */
[----:B------:R-:W-:Y:S01]  /*e1c0*/  IMAD R7, R7, UR5, R6 ;  /* 0x0000000507077c24 */ /* 0x000fe2000f8e0206 */
[----:B------:R-:W-:Y:S01]  /*e1d0*/  ULDC UR4, c[0x0][0x818] ;  /* 0x0002060000047ab9 */ /* 0x000fe20000000800 */
[----:B------:R-:W0:Y:S01]  /*e1e0*/  LDC R6, c[0x0][0x144] ;  /* 0x00005100ff067b82 */ /* 0x000e220000000800 */
[----:B------:R-:W-:Y:S01]  /*e1f0*/  ULDC UR5, c[0x0][0x154] ;  /* 0x0000550000057ab9 */ /* 0x000fe20000000800 */
[----:B------:R-:W-:Y:S01]  /*e200*/  IMAD.IADD R5, R5, 0x1, R7 ;  /* 0x0000000105057824 */ /* 0x000fe200078e0207 */
[----:B------:R-:W3:Y:S04]  /*e210*/  F2I.U32.TRUNC.NTZ R8, R8 ;  /* 0x0000000800087305 */ /* 0x000ee8000020f000 */
[----:B------:R-:W-:-:S02]  /*e220*/  SHF.R.U64 R10, R4, UR4, R5 ;  /* 0x00000004040a7c19 */ /* 0x000fc40008001205 */
[----:B-1----:R-:W-:Y:S02]  /*e230*/  I2FP.F32.U32 R4, R0 ;  /* 0x0000000000047245 */ /* 0x002fe40000201000 */
[----:B------:R-:W-:Y:S01]  /*e240*/  SHF.R.U32.HI R5, RZ, UR4, R5 ;  /* 0x00000004ff057c19 */ /* 0x000fe20008011605 */
[----:B------:R-:W-:Y:S02]  /*e250*/  ULDC UR4, c[0x0][0x858] ;  /* 0x0002160000047ab9 */ /* 0x000fe40000000800 */
[----:B------:R-:W-:Y:S01]  /*e260*/  FMUL R7, R4, UR5 ;  /* 0x0000000504077c20 */ /* 0x000fe20008400000 */
[--C-:B------:R-:W-:Y:S02]  /*e270*/  SHF.R.U64 R12, R10, UR6, R5.reuse ;  /* 0x000000060a0c7c19 */ /* 0x100fe40008001205 */
[----:B------:R-:W-:Y:S01]  /*e280*/  SHF.R.U32.HI R5, RZ, UR6, R5 ;  /* 0x00000006ff057c19 */ /* 0x000fe20008011605 */
[----:B------:R1:W4:Y:S01]  /*e290*/  F2I.U32.TRUNC.NTZ R14, R7 ;  /* 0x00000007000e7305 */ /* 0x000322000020f000 */
[----:B---3--:R-:W-:-:S02]  /*e2a0*/  IMAD.MOV R8, RZ, RZ, -R8 ;  /* 0x000000ffff087224 */ /* 0x008fc400078e0a08 */
[--C-:B------:R-:W-:Y:S02]  /*e2b0*/  SHF.R.U64 R11, R12, UR4, R5.reuse ;  /* 0x000000040c0b7c19 */ /* 0x100fe40008001205 */
[----:B------:R-:W-:Y:S01]  /*e2c0*/  SHF.R.U32.HI R5, RZ, UR4, R5 ;  /* 0x00000004ff057c19 */ /* 0x000fe20008011605 */
[----:B0-----:R-:W-:Y:S02]  /*e2d0*/  IMAD R3, R6, R8, R3 ;  /* 0x0000000806037224 */ /* 0x001fe400078e0203 */
[----:B------:R-:W-:Y:S01]  /*e2e0*/  IMAD.MOV.U32 R4, RZ, RZ, R11 ;  /* 0x000000ffff047224 */ /* 0x000fe200078e000b */
[----:B-12-4-:R-:W-:Y:S06]  /*e2f0*/  @!P0 BRA `(.L_x_339) ;  /* 0x0000000000288947 */ /* 0x016fec0003800000 */
        /* <DEDUP_REMOVED lines=10> */
.L_x_339:
[----:B------:R-:W-:Y:S01]  /*e3a0*/  ISETP.NE.AND P0, PT, R2, 0x1, PT ;  /* 0x000000010200780c */ /* 0x000fe20003f05270 */
[----:B------:R-:W-:Y:S01]  /*e3b0*/  ULDC UR4, c[0x0][0x848] ;  /* 0x0002120000047ab9 */ /* 0x000fe20000000800 */
[----:B------:R-:W-:Y:S01]  /*e3c0*/  IMAD.MOV R14, RZ, RZ, -R14 ;  /* 0x000000ffff0e7224 */ /* 0x000fe200078e0a0e */
[----:B------:R-:W-:Y:S01]  /*e3d0*/  SHF.R.U64 R5, R4, UR4, R5 ;  /* 0x0000000404057c19 */ /* 0x000fe20008001205 */
[----:B------:R-:W-:Y:S01]  /*e3e0*/  ULDC UR4, c[0x0][0x838] ;  /* 0x00020e0000047ab9 */ /* 0x000fe20000000800 */
[----:B------:R-:W-:Y:S01]  /*e3f0*/  LOP3.LUT R12, R12, UR43, RZ, 0xc0, !PT ;  /* 0x0000002b0c0c7c12 */ /* 0x000fe2000f8ec0ff */
[----:B------:R-:W-:Y:S01]  /*e400*/  ULDC UR5, c[0x0][0x810] ;  /* 0x0002040000057ab9 */ /* 0x000fe20000000800 */
[----:B------:R-:W-:-:S03]  /*e410*/  LOP3.LUT R4, R10, UR40, RZ, 0xc0, !PT ;  /* 0x000000280a047c12 */ /* 0x000fc6000f8ec0ff */
[----:B------:R-:W-:-:S03]  /*e420*/  IMAD R12, R5, UR41, R12 ;  /* 0x00000029050c7c24 */ /* 0x000fc6000f8e020c */
[----:B------:R-:W-:Y:S02]  /*e430*/  @P0 IMAD R3, R13, R14, R0 ;  /* 0x0000000e0d030224 */ /* 0x000fe400078e0200 */
[----:B------:R-:W-:Y:S02]  /*e440*/  IMAD.MOV R0, RZ, RZ, -R5 ;  /* 0x000000ffff007224 */ /* 0x000fe400078e0a05 */
[----:B------:R-:W-:Y:S02]  /*e450*/  IMAD R3, R12, UR5, R3 ;  /* 0x000000050c037c24 */ /* 0x000fe4000f8e0203 */
[----:B------:R-:W-:Y:S01]  /*e460*/  IMAD R11, R0, UR4, R11 ;  /* 0x00000004000b7c24 */ /* 0x000fe2000f8e020b */
[----:B------:R-:W-:Y:S01]  /*e470*/  ULDC UR4, c[0x0][0x800] ;  /* 0x0002000000047ab9 */ /* 0x000fe20000000800 */
[----:B------:R-:W-:Y:S02]  /*e480*/  IMAD.MOV.U32 R0, RZ, RZ, 0x1 ;  /* 0x00000001ff007424 */ /* 0x000fe400078e00ff */
[----:B------:R-:W-:-:S05]  /*e490*/  IMAD R4, R11, UR4, R4 ;  /* 0x000000040b047c24 */ /* 0x000fca000f8e0204 */
[----:B------:R-:W-:Y:S02]  /*e4a0*/  SEL R24, R4, R3, !P0 ;  /* 0x0000000304187207 */ /* 0x000fe40004000000 */
[----:B------:R-:W-:-:S07]  /*e4b0*/  SEL R23, R3, R4, !P0 ;  /* 0x0000000403177207 */ /* 0x000fce0004000000 */
.L_x_337:
[----:B------:R-:W-:Y:S05]  /*e4c0*/  BSYNC B0 ;  /* 0x0000000000007941 */ /* 0x000fea0003800000 */
.L_x_336:
[----:B------:R-:W-:-:S13]  /*e4d0*/  LOP3.LUT P0, RZ, R0, 0xff, RZ, 0xc0, !PT ;  /* 0x000000ff00ff7812 */ /* 0x000fda000780c0ff */
[----:B------:R-:W-:Y:S05]  /*e4e0*/  @P0 BRA `(.L_x_340) ;  /* 0xfffffff000840947 */ /* 0x000fea000383ffff */
[----:B------:R-:W-:Y:S05]  /*e4f0*/  BSYNC B6 ;  /* 0x0000000000067941 */ /* 0x000fea0003800000 */
.L_x_323:
[----:B------:R-:W-:-:S03]  /*e500*/  UMOV UR4, 0xffffffff ;  /* 0xffffffff00047882 */ /* 0x000fc60000000000 */
[----:B------:R-:W-:Y:S05]  /*e510*/  BRA.DIV UR4, `(.L_x_341) ;  /* 0x0000000604b87947 */ /* 0x000fea000b800000 */
[----:B------:R-:W-:-:S13]  /*e520*/  ELECT P6, URZ, PT ;  /* 0x00000000003f782f */ /* 0x000fda00038c0000 */
.L_x_360:
[----:B------:R-:W-:Y:S04]  /*e530*/  BSSY B0, `(.L_x_342) ;  /* 0x0000047000007945 */ /* 0x000fe80003800000 */
[----:B------:R-:W-:Y:S05]  /*e540*/  @!P6 BRA `(.L_x_343) ;  /* 0x000000040014e947 */ /* 0x000fea0003800000 */
[----:B------:R-:W-:-:S04]  /*e550*/  ULOP3.LUT UR4, UR42, 0x2, URZ, 0xfc, !UPT ;  /* 0x000000022a047892 */ /* 0x000fc8000f8efc3f */
[----:B------:R-:W-:-:S06]  /*e560*/  UISETP.NE.AND UP0, UPT, UR4, 0x3, UPT ;  /* 0x000000030400788c */ /* 0x000fcc000bf05270 */
[----:B------:R-:W-:-:S13]  /*e570*/  PLOP3.LUT P0, PT, PT, PT, UP0, 0x80, 0x0 ;  /* 0x000000000000781c */ /* 0x000fda0003f0f008 */
[----:B------:R-:W-:Y:S05]  /*e580*/  @!P0 BRA `(.L_x_344) ;  /* 0x0000000000048947 */ /* 0x000fea0003800000 */
[----:B------:R-:W-:Y:S01]  /*e590*/  BPT.TRAP 0x1 ;  /* 0x000000040000795c */ /* 0x000fe20000300000 */
.L_x_344:
[----:B------:R-:W0:Y:S01]  /*e5a0*/  S2R R3, SR_CgaCtaId ;  /* 0x0000000000037919 */ /* 0x000e220000008800 */
[----:B------:R-:W-:Y:S02]  /*e5b0*/  MOV R0, 0x400 ;  /* 0x0000040000007802 */ /* 0x000fe40000000f00 */
[----:B------:R-:W-:Y:S02]  /*e5c0*/  SHF.L.U32 R2, R26, 0x1f, RZ ;  /* 0x0000001f1a027819 */ /* 0x000fe400000006ff */
[----:B0-----:R-:W-:-:S05]  /*e5d0*/  LEA R0, R3, R0, 0x18 ;  /* 0x0000000003007211 */ /* 0x001fca00078ec0ff */
[----:B------:R-:W-:-:S04]  /*e5e0*/  VIADD R0, R0, 0x38 ;  /* 0x0000003800007836 */ /* 0x000fc80000000000 */
[C---:B------:R-:W-:Y:S02]  /*e5f0*/  IMAD R5, R27.reuse, 0x8, R0 ;  /* 0x000000081b057824 */ /* 0x040fe400078e0200 */
[----:B------:R-:W-:Y:S02]  /*e600*/  VIADD R27, R27, 0x1 ;  /* 0x000000011b1b7836 */ /* 0x000fe40000000000 */
[----:B------:R-:W0:Y:S03]  /*e610*/  SYNCS.PHASECHK.TRANS64.TRYWAIT P0, [R5+URZ], R2 ;  /* 0x00000002050075a7 */ /* 0x000e26000800017f */
[----:B------:R-:W-:-:S04]  /*e620*/  ISETP.NE.AND P1, PT, R27, 0x7, PT ;  /* 0x000000071b00780c */ /* 0x000fc80003f25270 */
[----:B------:R-:W-:Y:S02]  /*e630*/  SEL R3, RZ, 0x1, P1 ;  /* 0x00000001ff037807 */ /* 0x000fe40000800000 */
[----:B------:R-:W-:Y:S02]  /*e640*/  SEL R27, R27, RZ, P1 ;  /* 0x000000ff1b1b7207 */ /* 0x000fe40000800000 */
[----:B------:R-:W-:-:S03]  /*e650*/  LOP3.LUT R26, R26, R3, RZ, 0x3c, !PT ;  /* 0x000000031a1a7212 */ /* 0x000fc600078e3cff */
[----:B------:R-:W-:Y:S01]  /*e660*/  IMAD R7, R27, 0x8, R0 ;  /* 0x000000081b077824 */ /* 0x000fe200078e0200 */
[----:B------:R-:W-:Y:S01]  /*e670*/  SHF.L.U32 R4, R26, 0x1f, RZ ;  /* 0x0000001f1a047819 */ /* 0x000fe200000006ff */
[----:B0-----:R-:W-:Y:S06]  /*e680*/  @!P0 BRA `(.L_x_345) ;  /* 0x00000004007c8947 */ /* 0x001fec0003800000 */
.L_x_361:
[----:B------:R-:W1:Y:S01]  /*e690*/  SYNCS.PHASECHK.TRANS64.TRYWAIT P0, [R7+URZ], R4 ;  /* 0x00000004070075a7 */ /* 0x000e62000800017f */
[----:B0-----:R-:W-:-:S05]  /*e6a0*/  VIADD R2, R27, 0x1 ;  /* 0x000000011b027836 */ /* 0x001fca0000000000 */
[----:B------:R-:W-:-:S04]  /*e6b0*/  ISETP.NE.AND P1, PT, R2, 0x7, PT ;  /* 0x000000070200780c */ /* 0x000fc80003f25270 */
[----:B------:R-:W-:Y:S02]  /*e6c0*/  SEL R3, RZ, 0x1, P1 ;  /* 0x00000001ff037807 */ /* 0x000fe40000800000 */
[----:B------:R-:W-:Y:S02]  /*e6d0*/  SEL R9, R2, RZ, P1 ;  /* 0x000000ff02097207 */ /* 0x000fe40000800000 */
[----:B------:R-:W-:-:S03]  /*e6e0*/  LOP3.LUT R26, R26, R3, RZ, 0x3c, !PT ;  /* 0x000000031a1a7212 */ /* 0x000fc600078e3cff */
[----:B------:R-:W-:Y:S01]  /*e6f0*/  IMAD R6, R9, 0x8, R0 ;  /* 0x0000000809067824 */ /* 0x000fe200078e0200 */
[----:B------:R-:W-:Y:S01]  /*e700*/  SHF.L.U32 R5, R26, 0x1f, RZ ;  /* 0x0000001f1a057819 */ /* 0x000fe200000006ff */
[----:B-1----:R-:W-:Y:S06]  /*e710*/  @!P0 BRA `(.L_x_346) ;  /* 0x00000004006c8947 */ /* 0x002fec0003800000 */
.L_x_362:
[----:B------:R-:W1:Y:S01]  /*e720*/  SYNCS.PHASECHK.TRANS64.TRYWAIT P0, [R6+URZ], R5 ;  /* 0x00000005060075a7 */ /* 0x000e62000800017f */
[----:B------:R-:W-:-:S05]  /*e730*/  VIADD R2, R9, 0x1 ;  /* 0x0000000109027836 */ /* 0x000fca0000000000 */
[----:B------:R-:W-:-:S04]  /*e740*/  ISETP.NE.AND P1, PT, R2, 0x7, PT ;  /* 0x000000070200780c */ /* 0x000fc80003f25270 */
[----:B------:R-:W-:Y:S02]  /*e750*/  SEL R3, RZ, 0x1, P1 ;  /* 0x00000001ff037807 */ /* 0x000fe40000800000 */
[----:B0-----:R-:W-:Y:S02]  /*e760*/  SEL R7, R2, RZ, P1 ;  /* 0x000000ff02077207 */ /* 0x001fe40000800000 */
[----:B------:R-:W-:-:S03]  /*e770*/  LOP3.LUT R26, R26, R3, RZ, 0x3c, !PT ;  /* 0x000000031a1a7212 */ /* 0x000fc600078e3cff */
[----:B------:R-:W-:Y:S01]  /*e780*/  IMAD R9, R7, 0x8, R0 ;  /* 0x0000000807097824 */ /* 0x000fe200078e0200 */
[----:B------:R-:W-:Y:S01]  /*e790*/  SHF.L.U32 R4, R26, 0x1f, RZ ;  /* 0x0000001f1a047819 */ /* 0x000fe200000006ff */
[----:B-1----:R-:W-:Y:S06]  /*e7a0*/  @!P0 BRA `(.L_x_347) ;  /* 0x00000004005c8947 */ /* 0x002fec0003800000 */
.L_x_363:
[----:B------:R-:W1:Y:S01]  /*e7b0*/  SYNCS.PHASECHK.TRANS64.TRYWAIT P0, [R9+URZ], R4 ;  /* 0x00000004090075a7 */ /* 0x000e62000800017f */
[----:B------:R-:W-:-:S05]  /*e7c0*/  VIADD R2, R7, 0x1 ;  /* 0x0000000107027836 */ /* 0x000fca0000000000 */
[----:B------:R-:W-:-:S04]  /*e7d0*/  ISETP.NE.AND P1, PT, R2, 0x7, PT ;  /* 0x000000070200780c */ /* 0x000fc80003f25270 */
[----:B------:R-:W-:Y:S02]  /*e7e0*/  SEL R3, RZ, 0x1, P1 ;  /* 0x00000001ff037807 */ /* 0x000fe40000800000 */
[----:B------:R-:W-:Y:S02]  /*e7f0*/  SEL R7, R2, RZ, P1 ;  /* 0x000000ff02077207 */ /* 0x000fe40000800000 */
[----:B------:R-:W-:-:S03]  /*e800*/  LOP3.LUT R26, R26, R3, RZ, 0x3c, !PT ;  /* 0x000000031a1a7212 */ /* 0x000fc600078e3cff */
[----:B------:R-:W-:Y:S01]  /*e810*/  IMAD R8, R7, 0x8, R0 ;  /* 0x0000000807087824 */ /* 0x000fe200078e0200 */
[----:B0-----:R-:W-:Y:S01]  /*e820*/  SHF.L.U32 R5, R26, 0x1f, RZ ;  /* 0x0000001f1a057819 */ /* 0x001fe200000006ff */
[----:B-1----:R-:W-:Y:S06]  /*e830*/  @!P0 BRA `(.L_x_348) ;  /* 0x00000004004c8947 */ /* 0x002fec0003800000 */
.L_x_364:
[----:B------:R-:W1:Y:S01]  /*e840*/  SYNCS.PHASECHK.TRANS64.TRYWAIT P0, [R8+URZ], R5 ;  /* 0x00000005080075a7 */ /* 0x000e62000800017f */
[----:B------:R-:W-:-:S05]  /*e850*/  VIADD R2, R7, 0x1 ;  /* 0x0000000107027836 */ /* 0x000fca0000000000 */
[----:B------:R-:W-:-:S04]  /*e860*/  ISETP.NE.AND P1, PT, R2, 0x7, PT ;  /* 0x000000070200780c */ /* 0x000fc80003f25270 */
[----:B------:R-:W-:Y:S02]  /*e870*/  SEL R3, RZ, 0x1, P1 ;  /* 0x00000001ff037807 */ /* 0x000fe40000800000 */
[----:B------:R-:W-:Y:S02]  /*e880*/  SEL R7, R2, RZ, P1 ;  /* 0x000000ff02077207 */ /* 0x000fe40000800000 */
[----:B0-----:R-:W-:-:S03]  /*e890*/  LOP3.LUT R9, R26, R3, RZ, 0x3c, !PT ;  /* 0x000000031a097212 */ /* 0x001fc600078e3cff */
[----:B------:R-:W-:Y:S01]  /*e8a0*/  IMAD R11, R7, 0x8, R0 ;  /* 0x00000008070b7824 */ /* 0x000fe200078e0200 */
[----:B------:R-:W-:Y:S01]  /*e8b0*/  SHF.L.U32 R6, R9, 0x1f, RZ ;  /* 0x0000001f09067819 */ /* 0x000fe200000006ff */
[----:B-1----:R-:W-:Y:S06]  /*e8c0*/  @!P0 BRA `(.L_x_349) ;  /* 0x00000004003c8947 */ /* 0x002fec0003800000 */
.L_x_365:
[----:B------:R-:W1:Y:S01]  /*e8d0*/  SYNCS.PHASECHK.TRANS64.TRYWAIT P0, [R11+URZ], R6 ;  /* 0x000000060b0075a7 */ /* 0x000e62000800017f */
[----:B------:R-:W-:-:S05]  /*e8e0*/  VIADD R2, R7, 0x1 ;  /* 0x0000000107027836 */ /* 0x000fca0000000000 */
[----:B------:R-:W-:-:S04]  /*e8f0*/  ISETP.NE.AND P1, PT, R2, 0x7, PT ;  /* 0x000000070200780c */ /* 0x000fc80003f25270 */
[----:B------:R-:W-:Y:S02]  /*e900*/  SEL R4, RZ, 0x1, P1 ;  /* 0x00000001ff047807 */ /* 0x000fe40000800000 */
[----:B------:R-:W-:Y:S02]  /*e910*/  SEL R3, R2, RZ, P1 ;  /* 0x000000ff02037207 */ /* 0x000fe40000800000 */
[----:B------:R-:W-:Y:S01]  /*e920*/  LOP3.LUT R4, R9, R4, RZ, 0x3c, !PT ;  /* 0x0000000409047212 */ /* 0x000fe200078e3cff */
[----:B-1----:R-:W-:Y:S06]  /*e930*/  @!P0 BRA `(.L_x_350) ;  /* 0x0000000400348947 */ /* 0x002fec0003800000 */
.L_x_366:
[----:B------:R-:W-:Y:S01]  /*e940*/  IMAD R3, R3, 0x8, R0 ;  /* 0x0000000803037824 */ /* 0x000fe200078e0200 */
[----:B------:R-:W-:-:S07]  /*e950*/  SHF.L.U32 R0, R4, 0x1f, RZ ;  /* 0x0000001f04007819 */ /* 0x000fce00000006ff */
.L_x_351:
[----:B--2---:R2:W3:Y:S02]  /*e960*/  SYNCS.PHASECHK.TRANS64.TRYWAIT P0, [R3+URZ], R0 ;  /* 0x00000000030075a7 */ /* 0x0044e4000800017f */
[----:B---3--:R-:W-:Y:S05]  /*e970*/  @!P0 NANOSLEEP.SYNCS 0x989680 ;  /* 0x009896800000895d */ /* 0x008fea0003900000 */
[----:B------:R-:W3:Y:S02]  /*e980*/  @!P0 SYNCS.PHASECHK.TRANS64 P0, [R3+URZ], R0 ;  /* 0x00000000030085a7 */ /* 0x000ee4000800007f */
[----:B---3--:R-:W-:Y:S05]  /*e990*/  @!P0 BRA `(.L_x_351) ;  /* 0xfffffffc00f08947 */ /* 0x008fea000383ffff */
.L_x_343:
[----:B------:R-:W-:Y:S05]  /*e9a0*/  BSYNC B0 ;  /* 0x0000000000007941 */ /* 0x000fea0003800000 */
.L_x_342:
[----:B------:R-:W-:Y:S05]  /*e9b0*/  EXIT ;  /* 0x000000000000794d */ /* 0x000fea0003800000 */
.L_x_14:
[----:B------:R-:W-:Y:S02]  /*e9c0*/  IMAD.MOV.U32 R12, RZ, RZ, RZ ;  /* 0x000000ffff0c7224 */ /* 0x000fe400078e00ff */
[----:B------:R-:W-:Y:S02]  /*e9d0*/  IMAD.MOV.U32 R11, RZ, RZ, 0x1f ;  /* 0x0000001fff0b7424 */ /* 0x000fe400078e00ff */
[----:B------:R-:W-:-:S07]  /*e9e0*/  IMAD.MOV.U32 R15, RZ, RZ, -0x1 ;  /* 0xffffffffff0f7424 */ /* 0x000fce00078e00ff */
[----:B-1---5:R-:W-:Y:S05]  /*e9f0*/  WARPSYNC.COLLECTIVE R15, `(.L_x_352) ;  /* 0x000000000f087348 */ /* 0x022fea0003c00000 */
[----:B------:R0:W2:Y:S02]  /*ea00*/  SHFL.IDX P6, R14, R13, R12, R11 ;  /* 0x0000000c0d0e7389 */ /* 0x0000a400000c000b */
[----:B012--5:R-:W-:Y:S01]  /*ea10*/  ENDCOLLECTIVE ;  /* 0x000000000000791b */ /* 0x027fe20003800000 */
.L_x_352:
[----:B------:R-:W-:Y:S05]  /*ea20*/  BRA `(.L_x_353) ;  /* 0xffffff2800287947 */ /* 0x000fea000383ffff */
.L_x_18:
[----:B--2---:R2:W3:Y:S02]  /*ea30*/  SYNCS.PHASECHK.TRANS64.TRYWAIT P0, [R3+URZ], R0 ;  /* 0x00000000030075a7 */ /* 0x0044e4000800017f */
[----:B---3--:R-:W-:Y:S05]  /*ea40*/  @!P0 NANOSLEEP.SYNCS 0x989680 ;  /* 0x009896800000895d */ /* 0x008fea0003900000 */
[----:B------:R-:W3:Y:S02]  /*ea50*/  @!P0 SYNCS.PHASECHK.TRANS64 P0, [R3+URZ], R0 ;  /* 0x00000000030085a7 */ /* 0x000ee4000800007f */
[----:B---3--:R-:W-:Y:S05]  /*ea60*/  @!P0 BRA `(.L_x_18) ;  /* 0xfffffffc00f08947 */ /* 0x008fea000383ffff */
[----:B------:R-:W-:Y:S05]  /*ea70*/  BRA `(.L_x_17) ;  /* 0xffffff2800447947 */ /* 0x000fea000383ffff */
.L_x_31:
[----:B0-----:R-:W-:-:S04]  /*ea80*/  IMAD.U32 R3, RZ, RZ, UR4 ;  /* 0x00000004ff037e24 */ /* 0x001fc8000f8e00ff */
[----:B------:R0:W1:Y:S03]  /*ea90*/  SYNCS.PHASECHK.TRANS64.TRYWAIT P0, [R3+URZ], R0 ;  /* 0x00000000030075a7 */ /* 0x000066000800017f */
[----:B-1----:R-:W-:Y:S05]  /*eaa0*/  @!P0 NANOSLEEP.SYNCS 0x989680 ;  /* 0x009896800000895d */ /* 0x002fea0003900000 */
[----:B------:R-:W1:Y:S02]  /*eab0*/  @!P0 SYNCS.PHASECHK.TRANS64 P0, [R3+URZ], R0 ;  /* 0x00000000030085a7 */ /* 0x000e64000800007f */
[----:B-1----:R-:W-:Y:S05]  /*eac0*/  @!P0 BRA `(.L_x_31) ;  /* 0xfffffffc00ec8947 */ /* 0x002fea000383ffff */
[----:B------:R-:W-:Y:S05]  /*ead0*/  BRA `(.L_x_30) ;  /* 0xffffff4000847947 */ /* 0x000fea000383ffff */
.L_x_46:
[----:B0-----:R0:W1:Y:S02]  /*eae0*/  SYNCS.PHASECHK.TRANS64.TRYWAIT P0, [R0+URZ], R3 ;  /* 0x00000003000075a7 */ /* 0x001064000800017f */
[----:B-1----:R-:W-:Y:S05]  /*eaf0*/  @!P0 NANOSLEEP.SYNCS 0x989680 ;  /* 0x009896800000895d */ /* 0x002fea0003900000 */
[----:B------:R-:W1:Y:S02]  /*eb00*/  @!P0 SYNCS.PHASECHK.TRANS64 P0, [R0+URZ], R3 ;  /* 0x00000003000085a7 */ /* 0x000e64000800007f */
[----:B-1----:R-:W-:Y:S05]  /*eb10*/  @!P0 BRA `(.L_x_46) ;  /* 0xfffffffc00f08947 */ /* 0x002fea000383ffff */
[----:B------:R-:W-:Y:S05]  /*eb20*/  BRA `(.L_x_45) ;  /* 0xffffff5c00487947 */ /* 0x000fea000383ffff */
.L_x_328:
[----:B0-----:R0:W2:Y:S02]  /*eb30*/  SYNCS.PHASECHK.TRANS64.TRYWAIT P0, [R7+URZ+0x38], R4 ;  /* 0x00003804070075a7 */ /* 0x0010a4000800017f */
[----:B--2---:R-:W-:Y:S05]  /*eb40*/  @!P0 NANOSLEEP.SYNCS 0x989680 ;  /* 0x009896800000895d */ /* 0x004fea0003900000 */
[----:B------:R-:W2:Y:S02]  /*eb50*/  @!P0 SYNCS.PHASECHK.TRANS64 P0, [R7+URZ+0x38], R4 ;  /* 0x00003804070085a7 */ /* 0x000ea4000800007f */
[----:B--2---:R-:W-:Y:S05]  /*eb60*/  @!P0 BRA `(.L_x_328) ;  /* 0xfffffffc00f08947 */ /* 0x004fea000383ffff */
[----:B------:R-:W-:Y:S05]  /*eb70*/  BRA `(.L_x_354) ;  /* 0xffffffec00cc7947 */ /* 0x000fea000383ffff */
.L_x_332:
[----:B------:R-:W-:Y:S01]  /*eb80*/  BSSY B1, `(.L_x_355) ;  /* 0x0000006000017945 */ /* 0x000fe20003800000 */
[----:B------:R-:W-:-:S07]  /*eb90*/  IMAD.MOV.U32 R15, RZ, RZ, -0x1 ;  /* 0xffffffffff0f7424 */ /* 0x000fce00078e00ff */
[----:B0-----:R-:W-:Y:S05]  /*eba0*/  WARPSYNC.COLLECTIVE R15, `(.L_x_356) ;  /* 0x000000000f0c7348 */ /* 0x001fea0003c00000 */
[----:B------:R-:W-:Y:S02]  /*ebb0*/  ELECT P6, UR62, PT ;  /* 0x00000000003e782f */ /* 0x000fe400038c0000 */
[----:B------:R-:W-:Y:S01]  /*ebc0*/  MOV R14, UR62 ;  /* 0x0000003e000e7c02 */ /* 0x000fe20008000f00 */
[----:B0-----:R-:W-:Y:S10]  /*ebd0*/  ENDCOLLECTIVE ;  /* 0x000000000000791b */ /* 0x001ff40003800000 */
.L_x_356:
[----:B------:R-:W-:Y:S05]  /*ebe0*/  BSYNC B1 ;  /* 0x0000000000017941 */ /* 0x000fea0003800000 */
.L_x_355:
[----:B------:R-:W-:Y:S05]  /*ebf0*/  BRA `(.L_x_357) ;  /* 0xffffffec00ec7947 */ /* 0x000fea000383ffff */
.L_x_341:
[----:B------:R-:W-:Y:S01]  /*ec00*/  BSSY B0, `(.L_x_358) ;  /* 0x0000006000007945 */ /* 0x000fe20003800000 */
[----:B------:R-:W-:-:S07]  /*ec10*/  IMAD.MOV.U32 R15, RZ, RZ, -0x1 ;  /* 0xffffffffff0f7424 */ /* 0x000fce00078e00ff */
[----:B------:R-:W-:Y:S05]  /*ec20*/  WARPSYNC.COLLECTIVE R15, `(.L_x_359) ;  /* 0x000000000f0c7348 */ /* 0x000fea0003c00000 */
[----:B------:R-:W-:Y:S02]  /*ec30*/  ELECT P6, UR62, PT ;  /* 0x00000000003e782f */ /* 0x000fe400038c0000 */
[----:B------:R-:W-:Y:S01]  /*ec40*/  MOV R14, UR62 ;  /* 0x0000003e000e7c02 */ /* 0x000fe20008000f00 */
[----:B------:R-:W-:Y:S10]  /*ec50*/  ENDCOLLECTIVE ;  /* 0x000000000000791b */ /* 0x000ff40003800000 */
.L_x_359:
[----:B------:R-:W-:Y:S05]  /*ec60*/  BSYNC B0 ;  /* 0x0000000000007941 */ /* 0x000fea0003800000 */
.L_x_358:
[----:B------:R-:W-:Y:S05]  /*ec70*/  BRA `(.L_x_360) ;  /* 0xfffffff8002c7947 */ /* 0x000fea000383ffff */
.L_x_345:
[----:B0-----:R0:W1:Y:S02]  /*ec80*/  SYNCS.PHASECHK.TRANS64.TRYWAIT P0, [R5+URZ], R2 ;  /* 0x00000002050075a7 */ /* 0x001064000800017f */
[----:B-1----:R-:W-:Y:S05]  /*ec90*/  @!P0 NANOSLEEP.SYNCS 0x989680 ;  /* 0x009896800000895d */ /* 0x002fea0003900000 */
[----:B------:R-:W1:Y:S02]  /*eca0*/  @!P0 SYNCS.PHASECHK.TRANS64 P0, [R5+URZ], R2 ;  /* 0x00000002050085a7 */ /* 0x000e64000800007f */
[----:B-1----:R-:W-:Y:S05]  /*ecb0*/  @!P0 BRA `(.L_x_345) ;  /* 0xfffffffc00f08947 */ /* 0x002fea000383ffff */
[----:B------:R-:W-:Y:S05]  /*ecc0*/  BRA `(.L_x_361) ;  /* 0xfffffff800707947 */ /* 0x000fea000383ffff */
.L_x_346:
[----:B0-----:R0:W1:Y:S02]  /*ecd0*/  SYNCS.PHASECHK.TRANS64.TRYWAIT P0, [R7+URZ], R4 ;  /* 0x00000004070075a7 */ /* 0x001064000800017f */
[----:B-1----:R-:W-:Y:S05]  /*ece0*/  @!P0 NANOSLEEP.SYNCS 0x989680 ;  /* 0x009896800000895d */ /* 0x002fea0003900000 */
[----:B------:R-:W1:Y:S02]  /*ecf0*/  @!P0 SYNCS.PHASECHK.TRANS64 P0, [R7+URZ], R4 ;  /* 0x00000004070085a7 */ /* 0x000e64000800007f */
[----:B-1----:R-:W-:Y:S05]  /*ed00*/  @!P0 BRA `(.L_x_346) ;  /* 0xfffffffc00f08947 */ /* 0x002fea000383ffff */
[----:B------:R-:W-:Y:S05]  /*ed10*/  BRA `(.L_x_362) ;  /* 0xfffffff800807947 */ /* 0x000fea000383ffff */
.L_x_347:
[----:B0-----:R0:W1:Y:S02]  /*ed20*/  SYNCS.PHASECHK.TRANS64.TRYWAIT P0, [R6+URZ], R5 ;  /* 0x00000005060075a7 */ /* 0x001064000800017f */
[----:B-1----:R-:W-:Y:S05]  /*ed30*/  @!P0 NANOSLEEP.SYNCS 0x989680 ;  /* 0x009896800000895d */ /* 0x002fea0003900000 */
[----:B------:R-:W1:Y:S02]  /*ed40*/  @!P0 SYNCS.PHASECHK.TRANS64 P0, [R6+URZ], R5 ;  /* 0x00000005060085a7 */ /* 0x000e64000800007f */
[----:B-1----:R-:W-:Y:S05]  /*ed50*/  @!P0 BRA `(.L_x_347) ;  /* 0xfffffffc00f08947 */ /* 0x002fea000383ffff */
[----:B------:R-:W-:Y:S05]  /*ed60*/  BRA `(.L_x_363) ;  /* 0xfffffff800907947 */ /* 0x000fea000383ffff */
.L_x_348:
[----:B0-----:R0:W1:Y:S02]  /*ed70*/  SYNCS.PHASECHK.TRANS64.TRYWAIT P0, [R9+URZ], R4 ;  /* 0x00000004090075a7 */ /* 0x001064000800017f */
[----:B-1----:R-:W-:Y:S05]  /*ed80*/  @!P0 NANOSLEEP.SYNCS 0x989680 ;  /* 0x009896800000895d */ /* 0x002fea0003900000 */
[----:B------:R-:W1:Y:S02]  /*ed90*/  @!P0 SYNCS.PHASECHK.TRANS64 P0, [R9+URZ], R4 ;  /* 0x00000004090085a7 */ /* 0x000e64000800007f */
[----:B-1----:R-:W-:Y:S05]  /*eda0*/  @!P0 BRA `(.L_x_348) ;  /* 0xfffffffc00f08947 */ /* 0x002fea000383ffff */
[----:B------:R-:W-:Y:S05]  /*edb0*/  BRA `(.L_x_364) ;  /* 0xfffffff800a07947 */ /* 0x000fea000383ffff */
.L_x_349:
[----:B0-----:R0:W1:Y:S02]  /*edc0*/  SYNCS.PHASECHK.TRANS64.TRYWAIT P0, [R8+URZ], R5 ;  /* 0x00000005080075a7 */ /* 0x001064000800017f */
[----:B-1----:R-:W-:Y:S05]  /*edd0*/  @!P0 NANOSLEEP.SYNCS 0x989680 ;  /* 0x009896800000895d */ /* 0x002fea0003900000 */
[----:B------:R-:W1:Y:S02]  /*ede0*/  @!P0 SYNCS.PHASECHK.TRANS64 P0, [R8+URZ], R5 ;  /* 0x00000005080085a7 */ /* 0x000e64000800007f */
[----:B-1----:R-:W-:Y:S05]  /*edf0*/  @!P0 BRA `(.L_x_349) ;  /* 0xfffffffc00f08947 */ /* 0x002fea000383ffff */
[----:B------:R-:W-:Y:S05]  /*ee00*/  BRA `(.L_x_365) ;  /* 0xfffffff800b07947 */ /* 0x000fea000383ffff */
.L_x_350:
[----:B-1----:R1:W2:Y:S02]  /*ee10*/  SYNCS.PHASECHK.TRANS64.TRYWAIT P0, [R11+URZ], R6 ;  /* 0x000000060b0075a7 */ /* 0x0022a4000800017f */
[----:B--2---:R-:W-:Y:S05]  /*ee20*/  @!P0 NANOSLEEP.SYNCS 0x989680 ;  /* 0x009896800000895d */ /* 0x004fea0003900000 */
[----:B------:R-:W2:Y:S02]  /*ee30*/  @!P0 SYNCS.PHASECHK.TRANS64 P0, [R11+URZ], R6 ;  /* 0x000000060b0085a7 */ /* 0x000ea4000800007f */
[----:B--2---:R-:W-:Y:S05]  /*ee40*/  @!P0 BRA `(.L_x_350) ;  /* 0xfffffffc00f08947 */ /* 0x004fea000383ffff */
[----:B------:R-:W-:Y:S05]  /*ee50*/  BRA `(.L_x_366) ;  /* 0xfffffff800b87947 */ /* 0x000fea000383ffff */
.L_x_367:
[----:B------:R-:W-:-:S00]  /*ee60*/  BRA `(.L_x_367) ;  /* 0xfffffffc00fc7947 */ /* 0x000fc0000383ffff */
[----:B------:R-:W-:-:S00]  /*ee70*/  NOP ;  /* 0x0000000000007918 */ /* 0x000fc00000000000 */
        /* <DEDUP_REMOVED lines=8> */
.L_x_368:


//--------------------- .nv.global.init           --------------------------
	.section	.nv.global.init,"aw",@progbits
.nv.global.init:
	.type		$str$24,@object
	.size		$str$24,($str$26 - $str$24)
$str$24:
        /*0000*/ 	.byte	0x78, 0x2e, 0x69, 0x64, 0x78, 0x5f, 0x20, 0x3d, 0x3d, 0x20, 0x30, 0x00
	.type		$str$26,@object
	.size		$str$26,($str$27 - $str$26)
$str$26:
        /*000c*/ 	.byte	0x28, 0x61, 0x64, 0x64, 0x72, 0x65, 0x73, 0x73, 0x20, 0x26, 0x20, 0x6d, 0x61, 0x73, 0x6b, 0x29
        /*001c*/ 	.byte	0x20, 0x3d, 0x3d, 0x20, 0x30, 0x00
	.type		$str$27,@object
	.size		$str$27,($str$25 - $str$27)
$str$27:
        /*0022*/ 	.byte	0x2f, 0x74, 0x6d, 0x70, 0x2f, 0x63, 0x75, 0x74, 0x6c, 0x61, 0x73, 0x73, 0x5f, 0x73, 0x77, 0x65
        /*0032*/ 	.byte	0x65, 0x70, 0x5f, 0x73, 0x72, 0x63, 0x2f, 0x69, 0x6e, 0x63, 0x6c, 0x75, 0x64, 0x65, 0x2f, 0x63
        /*0042*/ 	.byte	0x75, 0x74, 0x65, 0x2f, 0x70, 0x6f, 0x69, 0x6e, 0x74, 0x65, 0x72, 0x5f, 0x66, 0x6c, 0x61, 0x67
        /*0052*/ 	.byte	0x67, 0x65, 0x64, 0x2e, 0x68, 0x70, 0x70, 0x00
	.type		$str$25,@object
	.size		$str$25,(__unnamed_2 - $str$25)
$str$25:
        /*005a*/ 	.byte	0x2f, 0x74, 0x6d, 0x70, 0x2f, 0x63, 0x75, 0x74, 0x6c, 0x61, 0x73, 0x73, 0x5f, 0x73, 0x77, 0x65
        /*006a*/ 	.byte	0x65, 0x70, 0x5f, 0x73, 0x72, 0x63, 0x2f, 0x69, 0x6e, 0x63, 0x6c, 0x75, 0x64, 0x65, 0x2f, 0x63
        /*007a*/ 	.byte	0x75, 0x74, 0x65, 0x2f, 0x63, 0x6f, 0x6e, 0x74, 0x61, 0x69, 0x6e, 0x65, 0x72, 0x2f, 0x61, 0x72
        /*008a*/ 	.byte	0x72, 0x61, 0x79, 0x5f, 0x73, 0x75, 0x62, 0x62, 0x79, 0x74, 0x65, 0x2e, 0x68, 0x70, 0x70, 0x00
	.type		__unnamed_2,@object
	.size		__unnamed_2,(__unnamed_3 - __unnamed_2)
__unnamed_2:
        /*009a*/ 	.byte	0x63, 0x6f, 0x6e, 0x73, 0x74, 0x65, 0x78, 0x70, 0x72, 0x20, 0x54, 0x20, 0x2a, 0x63, 0x75, 0x74
        /*00aa*/ 	.byte	0x65, 0x3a, 0x3a, 0x72, 0x61, 0x77, 0x5f, 0x70, 0x6f, 0x69, 0x6e, 0x74, 0x65, 0x72, 0x5f, 0x63
        /*00ba*/ 	.byte	0x61, 0x73, 0x74, 0x28, 0x63, 0x6f, 0x6e, 0x73, 0x74, 0x20, 0x63, 0x75, 0x74, 0x65, 0x3a, 0x3a
        /*00ca*/ 	.byte	0x73, 0x75, 0x62, 0x62, 0x79, 0x74, 0x65, 0x5f, 0x69, 0x74, 0x65, 0x72, 0x61, 0x74, 0x6f, 0x72
        /*00da*/ 	.byte	0x3c, 0x54, 0x3e, 0x20, 0x26, 0x29, 0x20, 0x5b, 0x77, 0x69, 0x74, 0x68, 0x20, 0x54, 0x20, 0x3d
        /*00ea*/ 	.byte	0x20, 0x63, 0x75, 0x74, 0x6c, 0x61, 0x73, 0x73, 0x3a, 0x3a, 0x69, 0x6e, 0x74, 0x65, 0x67, 0x65
        /*00fa*/ 	.byte	0x72, 0x5f, 0x73, 0x75, 0x62, 0x62, 0x79, 0x74, 0x65, 0x3c, 0x34, 0x2c, 0x20, 0x74, 0x72, 0x75
        /*010a*/ 	.byte	0x65, 0x3e, 0x5d, 0x00
	.type		__unnamed_3,@object
	.size		__unnamed_3,(__unnamed_1 - __unnamed_3)
__unnamed_3:
        /*010e*/ 	.byte	0x61, 0x75, 0x74, 0x6f, 0x20, 0x63, 0x75, 0x74, 0x65, 0x3a, 0x3a, 0x61, 0x73, 0x5f, 0x70, 0x6f
        /* <DEDUP_REMOVED lines=27> */
        /*02ce*/ 	.byte	0x34, 0x3e, 0x3e, 0x3e, 0x3e, 0x3e, 0x20, 0x26, 0x5d, 0x00
	.type		__unnamed_1,@object
	.size		__unnamed_1,(.L_0 - __unnamed_1)
__unnamed_1:
        /* <DEDUP_REMOVED lines=31> */
        /*04c8*/ 	.byte	0x3e, 0x3e, 0x20, 0x26, 0x5d, 0x00
.L_0:


//--------------------- .nv.shared._ZN7cutlass13device_kernelINS_4gemm6kernel13GemmUniversalIN4cute5tupleIJiiiiEEENS1_10collective13CollectiveMmaINS1_49MainloopSm90TmaGmmaRmemAWarpSpecializedMixedInputILi7ENS5_IJNS4_1CILi1EEESB_SB_EEENS1_35KernelTmaWarpSpecializedCooperativeEEENS5_IJNSA_ILi256EEENSA_ILi128EEESG_EEEaNS5_IJlSB_lEEENS5_IJNS_15integer_subbyteILi4ELb1EEEEEESI_NS4_8TiledMMAINS4_8MMA_AtomIJNS4_4SM904GMMA27MMA_64x128x32_S32S8S8_RS_TNEEEENS4_6LayoutINS5_IJNSA_ILi2EEESB_SB_EEENS5_IJSB_NSA_ILi0EEESV_EEEEENS5_IJNS4_10UnderscoreESY_SY_EEEEENS4_13SM90_TMA_LOADENS4_14ComposedLayoutINS4_7SwizzleILi3ELi4ELi3EEENS4_18smem_ptr_flag_bitsILi8EEENSS_INS5_IJNSA_ILi8EEESG_EEENS5_IJSG_SB_EEEEEEEvNS4_8identityES11_NS12_INS13_ILi2ELi4ELi3EEENS15_ILi4EEES1A_EENS4_9Copy_AtomIJNS4_39AutoVectorizingCopyWithAssumedAlignmentILi128EEESK_EEES1C_EENS_8epilogue10collective6detail29Sm90TmaWarpSpecializedAdapterINS1M_15DefaultEpilogueIaSI_SI_NS1L_6thread17LinearCombinationIaLi1EiiLNS1Q_9ScaleType4KindE0ELNS_15FloatRoundStyleE2EaEENS1_15EpilogueDefaultEEEEEvvEEEEvNT_6ParamsE --------------------------
	.section	.nv.shared._ZN7cutlass13device_kernelINS_4gemm6kernel13GemmUniversalIN4cute5tupleIJiiiiEEENS1_10collective13CollectiveMmaINS1_49MainloopSm90TmaGmmaRmemAWarpSpecializedMixedInputILi7ENS5_IJNS4_1CILi1EEESB_SB_EEENS1_35KernelTmaWarpSpecializedCooperativeEEENS5_IJNSA_ILi256EEENSA_ILi128EEESG_EEEaNS5_IJlSB_lEEENS5_IJNS_15integer_subbyteILi4ELb1EEEEEESI_NS4_8TiledMMAINS4_8MMA_AtomIJNS4_4SM904GMMA27MMA_64x128x32_S32S8S8_RS_TNEEEENS4_6LayoutINS5_IJNSA_ILi2EEESB_SB_EEENS5_IJSB_NSA_ILi0EEESV_EEEEENS5_IJNS4_10UnderscoreESY_SY_EEEEENS4_13SM90_TMA_LOADENS4_14ComposedLayoutINS4_7SwizzleILi3ELi4ELi3EEENS4_18smem_ptr_flag_bitsILi8EEENSS_INS5_IJNSA_ILi8EEESG_EEENS5_IJSG_SB_EEEEEEEvNS4_8identityES11_NS12_INS13_ILi2ELi4ELi3EEENS15_ILi4EEES1A_EENS4_9Copy_AtomIJNS4_39AutoVectorizingCopyWithAssumedAlignmentILi128EEESK_EEES1C_EENS_8epilogue10collective6detail29Sm90TmaWarpSpecializedAdapterINS1M_15DefaultEpilogueIaSI_SI_NS1L_6thread17LinearCombinationIaLi1EiiLNS1Q_9ScaleType4KindE0ELNS_15FloatRoundStyleE2EaEENS1_15EpilogueDefaultEEEEEvvEEEEvNT_6ParamsE,"aw",@nobits
	.sectionflags	@""
	.align	16
	.zero		1024


//--------------------- .nv.shared.reserved.0     --------------------------
	.section	.nv.shared.reserved.0,"aw",@nobits
	.weak		__nv_reservedSMEM_offset_0_alias
	.size		__nv_reservedSMEM_offset_0_alias, 0, 0
	.other		__nv_reservedSMEM_offset_0_alias,@"STO_CUDA_RESERVED_SHARED STV_DEFAULT"
__nv_reservedSMEM_offset_0_alias:
	.zero		0


//--------------------- .nv.global                --------------------------
	.section	.nv.global,"aw",@nobits
.nv.global:
	.type		_ZN40_INTERNAL_e8bcae63_4_k_cu_4505187f_290094cute1_E,@object
	.size		_ZN40_INTERNAL_e8bcae63_4_k_cu_4505187f_290094cute1_E,(_ZN40_INTERNAL_e8bcae63_4_k_cu_4505187f_290094cuda3std3__45__cpo6cbeginE - _ZN40_INTERNAL_e8bcae63_4_k_cu_4505187f_290094cute1_E)
_ZN40_INTERNAL_e8bcae63_4_k_cu_4505187f_290094cute1_E:
	.zero		1
	.type		_ZN40_INTERNAL_e8bcae63_4_k_cu_4505187f_290094cuda3std3__45__cpo6cbeginE,@object
	.size		_ZN40_INTERNAL_e8bcae63_4_k_cu_4505187f_290094cuda3std3__45__cpo6cbeginE,(_ZN40_INTERNAL_e8bcae63_4_k_cu_4505187f_290094cuda3std3__48in_placeE - _ZN40_INTERNAL_e8bcae63_4_k_cu_4505187f_290094cuda3std3__45__cpo6cbeginE)
_ZN40_INTERNAL_e8bcae63_4_k_cu_4505187f_290094cuda3std3__45__cpo6cbeginE:
	.zero		1
	.type		_ZN40_INTERNAL_e8bcae63_4_k_cu_4505187f_290094cuda3std3__48in_placeE,@object
	.size		_ZN40_INTERNAL_e8bcae63_4_k_cu_4505187f_290094cuda3std3__48in_placeE,(_ZN40_INTERNAL_e8bcae63_4_k_cu_4505187f_290094cuda3std6ranges3__45__cpo9iter_moveE - _ZN40_INTERNAL_e8bcae63_4_k_cu_4505187f_290094cuda3std3__48in_placeE)
_ZN40_INTERNAL_e8bcae63_4_k_cu_4505187f_290094cuda3std3__48in_placeE:
	.zero		1
	.type		_ZN40_INTERNAL_e8bcae63_4_k_cu_4505187f_290094cuda3std6ranges3__45__cpo9iter_moveE,@object
	.size		_ZN40_INTERNAL_e8bcae63_4_k_cu_4505187f_290094cuda3std6ranges3__45__cpo9iter_moveE,(_ZN40_INTERNAL_e8bcae63_4_k_cu_4505187f_290094cuda3std3__45__cpo5beginE - _ZN40_INTERNAL_e8bcae63_4_k_cu_4505187f_290094cuda3std6ranges3__45__cpo9iter_moveE)
_ZN40_INTERNAL_e8bcae63_4_k_cu_4505187f_290094cuda3std6ranges3__45__cpo9iter_moveE:
	.zero		1
	.type		_ZN40_INTERNAL_e8bcae63_4_k_cu_4505187f_290094cuda3std3__45__cpo5beginE,@object
	.size		_ZN40_INTERNAL_e8bcae63_4_k_cu_4505187f_290094cuda3std3__45__cpo5beginE,(_ZN40_INTERNAL_e8bcae63_4_k_cu_4505187f_290094cuda3std3__442_GLOBAL__N__e8bcae63_4_k_cu_4505187f_290096ignoreE - _ZN40_INTERNAL_e8bcae63_4_k_cu_4505187f_290094cuda3std3__45__cpo5beginE)
_ZN40_INTERNAL_e8bcae63_4_k_cu_4505187f_290094cuda3std3__45__cpo5beginE:
	.zero		1
	.type		_ZN40_INTERNAL_e8bcae63_4_k_cu_4505187f_290094cuda3std3__442_GLOBAL__N__e8bcae63_4_k_cu_4505187f_290096ignoreE,@object
	.size		_ZN40_INTERNAL_e8bcae63_4_k_cu_4505187f_290094cuda3std3__442_GLOBAL__N__e8bcae63_4_k_cu_4505187f_290096ignoreE,(_ZN40_INTERNAL_e8bcae63_4_k_cu_4505187f_290094cute7productE - _ZN40_INTERNAL_e8bcae63_4_k_cu_4505187f_290094cuda3std3__442_GLOBAL__N__e8bcae63_4_k_cu_4505187f_290096ignoreE)
_ZN40_INTERNAL_e8bcae63_4_k_cu_4505187f_290094cuda3std3__442_GLOBAL__N__e8bcae63_4_k_cu_4505187f_290096ignoreE:
	.zero		1
	.type		_ZN40_INTERNAL_e8bcae63_4_k_cu_4505187f_290094cute7productE,@object
	.size		_ZN40_INTERNAL_e8bcae63_4_k_cu_4505187f_290094cute7productE,(_ZN40_INTERNAL_e8bcae63_4_k_cu_4505187f_290094cuda3std3__45__cpo3endE - _ZN40_INTERNAL_e8bcae63_4_k_cu_4505187f_290094cute7productE)
_ZN40_INTERNAL_e8bcae63_4_k_cu_4505187f_290094cute7productE:
	.zero		1
	.type		_ZN40_INTERNAL_e8bcae63_4_k_cu_4505187f_290094cuda3std3__45__cpo3endE,@object
	.size		_ZN40_INTERNAL_e8bcae63_4_k_cu_4505187f_290094cuda3std3__45__cpo3endE,(_ZN40_INTERNAL_e8bcae63_4_k_cu_4505187f_290094cuda3std3__419piecewise_constructE - _ZN40_INTERNAL_e8bcae63_4_k_cu_4505187f_290094cuda3std3__45__cpo3endE)
_ZN40_INTERNAL_e8bcae63_4_k_cu_4505187f_290094cuda3std3__45__cpo3endE:
	.zero		1
	.type		_ZN40_INTERNAL_e8bcae63_4_k_cu_4505187f_290094cuda3std3__419piecewise_constructE,@object
	.size		_ZN40_INTERNAL_e8bcae63_4_k_cu_4505187f_290094cuda3std3__419piecewise_constructE,(_ZN40_INTERNAL_e8bcae63_4_k_cu_4505187f_290094cuda3std3__45__cpo4cendE - _ZN40_INTERNAL_e8bcae63_4_k_cu_4505187f_290094cuda3std3__419piecewise_constructE)
_ZN40_INTERNAL_e8bcae63_4_k_cu_4505187f_290094cuda3std3__419piecewise_constructE:
	.zero		1
	.type		_ZN40_INTERNAL_e8bcae63_4_k_cu_4505187f_290094cuda3std3__45__cpo4cendE,@object
	.size		_ZN40_INTERNAL_e8bcae63_4_k_cu_4505187f_290094cuda3std3__45__cpo4cendE,(_ZN40_INTERNAL_e8bcae63_4_k_cu_4505187f_290094cuda3std6ranges3__45__cpo4swapE - _ZN40_INTERNAL_e8bcae63_4_k_cu_4505187f_290094cuda3std3__45__cpo4cendE)
_ZN40_INTERNAL_e8bcae63_4_k_cu_4505187f_290094cuda3std3__45__cpo4cendE:
	.zero		1
	.type		_ZN40_INTERNAL_e8bcae63_4_k_cu_4505187f_290094cuda3std6ranges3__45__cpo4swapE,@object
	.size		_ZN40_INTERNAL_e8bcae63_4_k_cu_4505187f_290094cuda3std6ranges3__45__cpo4swapE,(.L_10 - _ZN40_INTERNAL_e8bcae63_4_k_cu_4505187f_290094cuda3std6ranges3__45__cpo4swapE)
_ZN40_INTERNAL_e8bcae63_4_k_cu_4505187f_290094cuda3std6ranges3__45__cpo4swapE:
	.zero		1
.L_10:


//--------------------- .nv.constant0._ZN7cutlass13device_kernelINS_4gemm6kernel13GemmUniversalIN4cute5tupleIJiiiiEEENS1_10collective13CollectiveMmaINS1_49MainloopSm90TmaGmmaRmemAWarpSpecializedMixedInputILi7ENS5_IJNS4_1CILi1EEESB_SB_EEENS1_35KernelTmaWarpSpecializedCooperativeEEENS5_IJNSA_ILi256EEENSA_ILi128EEESG_EEEaNS5_IJlSB_lEEENS5_IJNS_15integer_subbyteILi4ELb1EEEEEESI_NS4_8TiledMMAINS4_8MMA_AtomIJNS4_4SM904GMMA27MMA_64x128x32_S32S8S8_RS_TNEEEENS4_6LayoutINS5_IJNSA_ILi2EEESB_SB_EEENS5_IJSB_NSA_ILi0EEESV_EEEEENS5_IJNS4_10UnderscoreESY_SY_EEEEENS4_13SM90_TMA_LOADENS4_14ComposedLayoutINS4_7SwizzleILi3ELi4ELi3EEENS4_18smem_ptr_flag_bitsILi8EEENSS_INS5_IJNSA_ILi8EEESG_EEENS5_IJSG_SB_EEEEEEEvNS4_8identityES11_NS12_INS13_ILi2ELi4ELi3EEENS15_ILi4EEES1A_EENS4_9Copy_AtomIJNS4_39AutoVectorizingCopyWithAssumedAlignmentILi128EEESK_EEES1C_EENS_8epilogue10collective6detail29Sm90TmaWarpSpecializedAdapterINS1M_15DefaultEpilogueIaSI_SI_NS1L_6thread17LinearCombinationIaLi1EiiLNS1Q_9ScaleType4KindE0ELNS_15FloatRoundStyleE2EaEENS1_15EpilogueDefaultEEEEEvvEEEEvNT_6ParamsE --------------------------
	.section	.nv.constant0._ZN7cutlass13device_kernelINS_4gemm6kernel13GemmUniversalIN4cute5tupleIJiiiiEEENS1_10collective13CollectiveMmaINS1_49MainloopSm90TmaGmmaRmemAWarpSpecializedMixedInputILi7ENS5_IJNS4_1CILi1EEESB_SB_EEENS1_35KernelTmaWarpSpecializedCooperativeEEENS5_IJNSA_ILi256EEENSA_ILi128EEESG_EEEaNS5_IJlSB_lEEENS5_IJNS_15integer_subbyteILi4ELb1EEEEEESI_NS4_8TiledMMAINS4_8MMA_AtomIJNS4_4SM904GMMA27MMA_64x128x32_S32S8S8_RS_TNEEEENS4_6LayoutINS5_IJNSA_ILi2EEESB_SB_EEENS5_IJSB_NSA_ILi0EEESV_EEEEENS5_IJNS4_10UnderscoreESY_SY_EEEEENS4_13SM90_TMA_LOADENS4_14ComposedLayoutINS4_7SwizzleILi3ELi4ELi3EEENS4_18smem_ptr_flag_bitsILi8EEENSS_INS5_IJNSA_ILi8EEESG_EEENS5_IJSG_SB_EEEEEEEvNS4_8identityES11_NS12_INS13_ILi2ELi4ELi3EEENS15_ILi4EEES1A_EENS4_9Copy_AtomIJNS4_39AutoVectorizingCopyWithAssumedAlignmentILi128EEESK_EEES1C_EENS_8epilogue10collective6detail29Sm90TmaWarpSpecializedAdapterINS1M_15DefaultEpilogueIaSI_SI_NS1L_6thread17LinearCombinationIaLi1EiiLNS1Q_9ScaleType4KindE0ELNS_15FloatRoundStyleE2EaEENS1_15EpilogueDefaultEEEEEvvEEEEvNT_6ParamsE,"a",@progbits
	.sectionflags	@""
	.align	4
.nv.constant0._ZN7cutlass13device_kernelINS_4gemm6kernel13GemmUniversalIN4cute5tupleIJiiiiEEENS1_10collective13CollectiveMmaINS1_49MainloopSm90TmaGmmaRmemAWarpSpecializedMixedInputILi7ENS5_IJNS4_1CILi1EEESB_SB_EEENS1_35KernelTmaWarpSpecializedCooperativeEEENS5_IJNSA_ILi256EEENSA_ILi128EEESG_EEEaNS5_IJlSB_lEEENS5_IJNS_15integer_subbyteILi4ELb1EEEEEESI_NS4_8TiledMMAINS4_8MMA_AtomIJNS4_4SM904GMMA27MMA_64x128x32_S32S8S8_RS_TNEEEENS4_6LayoutINS5_IJNSA_ILi2EEESB_SB_EEENS5_IJSB_NSA_ILi0EEESV_EEEEENS5_IJNS4_10UnderscoreESY_SY_EEEEENS4_13SM90_TMA_LOADENS4_14ComposedLayoutINS4_7SwizzleILi3ELi4ELi3EEENS4_18smem_ptr_flag_bitsILi8EEENSS_INS5_IJNSA_ILi8EEESG_EEENS5_IJSG_SB_EEEEEEEvNS4_8identityES11_NS12_INS13_ILi2ELi4ELi3EEENS15_ILi4EEES1A_EENS4_9Copy_AtomIJNS4_39AutoVectorizingCopyWithAssumedAlignmentILi128EEESK_EEES1C_EENS_8epilogue10collective6detail29Sm90TmaWarpSpecializedAdapterINS1M_15DefaultEpilogueIaSI_SI_NS1L_6thread17LinearCombinationIaLi1EiiLNS1Q_9ScaleType4KindE0ELNS_15FloatRoundStyleE2EaEENS1_15EpilogueDefaultEEEEEvvEEEEvNT_6ParamsE:
	.zero		2176


//--------------------- SYMBOLS --------------------------

	.type		.nv.reservedSmem.offset0,@object
	.size		.nv.reservedSmem.offset0,0x4
	.type		__assertfail,@function
